	.target	sm_80

	.elftype	@"ET_EXEC"


//--------------------- .note.nv.tkinfo           --------------------------
	.section	.note.nv.tkinfo,"",@"SHT_NOTE"
	.sectionflags	@"SHF_NOTE_NV_TKINFO"
	.tkinfo
        /*0018*/ 	.word	0x00000002
        /*0030*/ 	.string	""
        /*0030*/ 	.string	"ptxas"
        /*0030*/ 	.string	"Cuda compilation tools, release 13.0, V13.0.88"
        /*0030*/ 	.string	"Build cuda_13.0.r13.0/compiler.36424714_0"
        /*0030*/ 	.string	"-v  -suppress-debug-info  -lineinfo  -arch sm_80 "



//--------------------- .note.nv.cuinfo           --------------------------
	.section	.note.nv.cuinfo,"",@"SHT_NOTE"
	.sectionflags	@"SHF_NOTE_NV_CUINFO"
        /*0018*/ 	.short	0x0002
        /*001a*/ 	.short	0x0050
        /*001c*/ 	.short	0x0082
	.zero		2


//--------------------- .nv.info                  --------------------------
	.section	.nv.info,"",@"SHT_CUDA_INFO"
	.align	4


	//----- nvinfo : EIATTR_REGCOUNT
	.align		4
        /*0000*/ 	.byte	0x04, 0x2f
        /*0002*/ 	.short	(.L_1 - .L_0)
	.align		4
.L_0:
        /*0004*/ 	.word	index@(matmul_kernel)
        /*0008*/ 	.word	0x00000020


	//----- nvinfo : EIATTR_FRAME_SIZE
	.align		4
.L_1:
        /*000c*/ 	.byte	0x04, 0x11
        /*000e*/ 	.short	(.L_3 - .L_2)
	.align		4
.L_2:
        /*0010*/ 	.word	index@(matmul_kernel)
        /*0014*/ 	.word	0x00001670


	//----- nvinfo : EIATTR_MIN_STACK_SIZE
	.align		4
.L_3:
        /*0018*/ 	.byte	0x04, 0x12
        /*001a*/ 	.short	(.L_5 - .L_4)
	.align		4
.L_4:
        /*001c*/ 	.word	index@(matmul_kernel)
        /*0020*/ 	.word	0x00001670
.L_5:


//--------------------- .nv.info.matmul_kernel    --------------------------
	.section	.nv.info.matmul_kernel,"",@"SHT_CUDA_INFO"
	.sectionflags	@""
	.align	4


	//----- nvinfo : EIATTR_CUDA_API_VERSION
	.align		4
        /*0000*/ 	.byte	0x04, 0x37
        /*0002*/ 	.short	(.L_7 - .L_6)
.L_6:
        /*0004*/ 	.word	0x00000082


	//----- nvinfo : EIATTR_SW2861232_WAR
	.align		4
.L_7:
        /*0008*/ 	.byte	0x01, 0x35
	.zero		2


	//----- nvinfo : EIATTR_PARAM_CBANK
	.align		4
        /*000c*/ 	.byte	0x04, 0x0a
        /*000e*/ 	.short	(.L_9 - .L_8)
	.align		4
.L_8:
        /*0010*/ 	.word	index@(.nv.constant0.matmul_kernel)
        /*0014*/ 	.short	0x0160
        /*0016*/ 	.short	0x0050


	//----- nvinfo : EIATTR_CBANK_PARAM_SIZE
	.align		4
.L_9:
        /*0018*/ 	.byte	0x03, 0x19
        /*001a*/ 	.short	0x0050


	//----- nvinfo : EIATTR_KPARAM_INFO
	.align		4
        /*001c*/ 	.byte	0x04, 0x17
        /*001e*/ 	.short	(.L_11 - .L_10)
.L_10:
        /*0020*/ 	.word	0x00000000
        /*0024*/ 	.short	0x000d
        /*0026*/ 	.short	0x0048
        /*0028*/ 	.byte	0x00, 0xf4, 0x21, 0x00


	//----- nvinfo : EIATTR_KPARAM_INFO
	.align		4
.L_11:
        /*002c*/ 	.byte	0x04, 0x17
        /*002e*/ 	.short	(.L_13 - .L_12)
.L_12:
        /*0030*/ 	.word	0x00000000
        /*0034*/ 	.short	0x000c
        /*0036*/ 	.short	0x0040
        /*0038*/ 	.byte	0x00, 0xf4, 0x21, 0x00


	//----- nvinfo : EIATTR_KPARAM_INFO
	.align		4
.L_13:
        /*003c*/ 	.byte	0x04, 0x17
        /*003e*/ 	.short	(.L_15 - .L_14)
.L_14:
        /*0040*/ 	.word	0x00000000
        /*0044*/ 	.short	0x000b
        /*0046*/ 	.short	0x0038
        /*0048*/ 	.byte	0x00, 0xf0, 0x11, 0x00


	//----- nvinfo : EIATTR_KPARAM_INFO
	.align		4
.L_15:
        /*004c*/ 	.byte	0x04, 0x17
        /*004e*/ 	.short	(.L_17 - .L_16)
.L_16:
        /*0050*/ 	.word	0x00000000
        /*0054*/ 	.short	0x000a
        /*0056*/ 	.short	0x0034
        /*0058*/ 	.byte	0x00, 0xf0, 0x11, 0x00


	//----- nvinfo : EIATTR_KPARAM_INFO
	.align		4
.L_17:
        /*005c*/ 	.byte	0x04, 0x17
        /*005e*/ 	.short	(.L_19 - .L_18)
.L_18:
        /*0060*/ 	.word	0x00000000
        /*0064*/ 	.short	0x0009
        /*0066*/ 	.short	0x0030
        /*0068*/ 	.byte	0x00, 0xf0, 0x11, 0x00


	//----- nvinfo : EIATTR_KPARAM_INFO
	.align		4
.L_19:
        /*006c*/ 	.byte	0x04, 0x17
        /*006e*/ 	.short	(.L_21 - .L_20)
.L_20:
        /*0070*/ 	.word	0x00000000
        /*0074*/ 	.short	0x0008
        /*0076*/ 	.short	0x002c
        /*0078*/ 	.byte	0x00, 0xf0, 0x11, 0x00


	//----- nvinfo : EIATTR_KPARAM_INFO
	.align		4
.L_21:
        /*007c*/ 	.byte	0x04, 0x17
        /*007e*/ 	.short	(.L_23 - .L_22)
.L_22:
        /*0080*/ 	.word	0x00000000
        /*0084*/ 	.short	0x0007
        /*0086*/ 	.short	0x0028
        /*0088*/ 	.byte	0x00, 0xf0, 0x11, 0x00


	//----- nvinfo : EIATTR_KPARAM_INFO
	.align		4
.L_23:
        /*008c*/ 	.byte	0x04, 0x17
        /*008e*/ 	.short	(.L_25 - .L_24)
.L_24:
        /*0090*/ 	.word	0x00000000
        /*0094*/ 	.short	0x0006
        /*0096*/ 	.short	0x0024
        /*0098*/ 	.byte	0x00, 0xf0, 0x11, 0x00


	//----- nvinfo : EIATTR_KPARAM_INFO
	.align		4
.L_25:
        /*009c*/ 	.byte	0x04, 0x17
        /*009e*/ 	.short	(.L_27 - .L_26)
.L_26:
        /*00a0*/ 	.word	0x00000000
        /*00a4*/ 	.short	0x0005
        /*00a6*/ 	.short	0x0020
        /*00a8*/ 	.byte	0x00, 0xf0, 0x11, 0x00


	//----- nvinfo : EIATTR_KPARAM_INFO
	.align		4
.L_27:
        /*00ac*/ 	.byte	0x04, 0x17
        /*00ae*/ 	.short	(.L_29 - .L_28)
.L_28:
        /*00b0*/ 	.word	0x00000000
        /*00b4*/ 	.short	0x0004
        /*00b6*/ 	.short	0x001c
        /*00b8*/ 	.byte	0x00, 0xf0, 0x11, 0x00


	//----- nvinfo : EIATTR_KPARAM_INFO
	.align		4
.L_29:
        /*00bc*/ 	.byte	0x04, 0x17
        /*00be*/ 	.short	(.L_31 - .L_30)
.L_30:
        /*00c0*/ 	.word	0x00000000
        /*00c4*/ 	.short	0x0003
        /*00c6*/ 	.short	0x0018
        /*00c8*/ 	.byte	0x00, 0xf0, 0x11, 0x00


	//----- nvinfo : EIATTR_KPARAM_INFO
	.align		4
.L_31:
        /*00cc*/ 	.byte	0x04, 0x17
        /*00ce*/ 	.short	(.L_33 - .L_32)
.L_32:
        /*00d0*/ 	.word	0x00000000
        /*00d4*/ 	.short	0x0002
        /*00d6*/ 	.short	0x0010
        /*00d8*/ 	.byte	0x00, 0xf4, 0x21, 0x00


	//----- nvinfo : EIATTR_KPARAM_INFO
	.align		4
.L_33:
        /*00dc*/ 	.byte	0x04, 0x17
        /*00de*/ 	.short	(.L_35 - .L_34)
.L_34:
        /*00e0*/ 	.word	0x00000000
        /*00e4*/ 	.short	0x0001
        /*00e6*/ 	.short	0x0008
        /*00e8*/ 	.byte	0x00, 0xf4, 0x21, 0x00


	//----- nvinfo : EIATTR_KPARAM_INFO
	.align		4
.L_35:
        /*00ec*/ 	.byte	0x04, 0x17
        /*00ee*/ 	.short	(.L_37 - .L_36)
.L_36:
        /*00f0*/ 	.word	0x00000000
        /*00f4*/ 	.short	0x0000
        /*00f6*/ 	.short	0x0000
        /*00f8*/ 	.byte	0x00, 0xf4, 0x21, 0x00


	//----- nvinfo : EIATTR_MAXREG_COUNT
	.align		4
.L_37:
        /*00fc*/ 	.byte	0x03, 0x1b
        /*00fe*/ 	.short	0x00ff


	//----- nvinfo : EIATTR_NUM_BARRIERS
	.align		4
        /*0100*/ 	.byte	0x02, 0x4c
        /*0102*/ 	.byte	0x01
	.zero		1


	//----- nvinfo : EIATTR_ANNOTATIONS
	.align		4
        /*0104*/ 	.byte	0x04, 0x55
        /*0106*/ 	.short	(.L_39 - .L_38)


	//   ....[0]....
.L_38:
        /*0108*/ 	.word	0x00000001
        /*010c*/ 	.byte	0x10, 0x05, 0x00, 0x00, 0x01, 0x00, 0x00, 0x00, 0x20, 0x05, 0x00, 0x00, 0x01, 0x00, 0x00, 0x00
        /* <DEDUP_REMOVED lines=1946> */
        /*7abc*/ 	.byte	0xc0, 0xd2, 0x01, 0x00, 0x01, 0x00, 0x00, 0x00, 0x80, 0xd3, 0x01, 0x00


	//----- nvinfo : EIATTR_MERCURY_ISA_VERSION
	.align		4
.L_39:
        /*7ac8*/ 	.byte	0x03, 0x5f
        /*7aca*/ 	.short	0x0000


	//----- nvinfo : EIATTR_EXIT_INSTR_OFFSETS
	.align		4
        /*7acc*/ 	.byte	0x04, 0x1c
        /*7ace*/ 	.short	(.L_41 - .L_40)


	//   ....[0]....
.L_40:
        /*7ad0*/ 	.word	0x0001d7f0


	//   ....[1]....
        /*7ad4*/ 	.word	0x0001d820


	//----- nvinfo : EIATTR_REQNTID
	.align		4
.L_41:
        /*7ad8*/ 	.byte	0x04, 0x10
        /*7ada*/ 	.short	(.L_43 - .L_42)
.L_42:
        /*7adc*/ 	.word	0x00000100
        /*7ae0*/ 	.word	0x00000001
        /*7ae4*/ 	.word	0x00000001
.L_43:


//--------------------- .nv.callgraph             --------------------------
	.section	.nv.callgraph,"",@"SHT_CUDA_CALLGRAPH"
	.align	4
	.sectionentsize	8
	.align		4
        /*0000*/ 	.word	0x00000000
	.align		4
        /*0004*/ 	.word	0xffffffff
	.align		4
        /*0008*/ 	.word	0x00000000
	.align		4
        /*000c*/ 	.word	0xfffffffe
	.align		4
        /*0010*/ 	.word	0x00000000
	.align		4
        /*0014*/ 	.word	0xfffffffd
	.align		4
        /*0018*/ 	.word	0x00000000
	.align		4
        /*001c*/ 	.word	0xfffffffc


//--------------------- .nv.rel.action            --------------------------
	.section	.nv.rel.action,"",@"SHT_CUDA_RELOCINFO"
	.align	8
	.sectionentsize	8
        /*0000*/ 	.byte	0x73, 0x00, 0x00, 0x00, 0x00, 0x00, 0x00, 0x00, 0x00, 0x00, 0x00, 0x11, 0x25, 0x00, 0x05, 0x36


//--------------------- .nv.constant0.matmul_kernel --------------------------
	.section	.nv.constant0.matmul_kernel,"a",@progbits
	.sectionflags	@""
	.align	4
.nv.constant0.matmul_kernel:
	.zero		432


//--------------------- .text.matmul_kernel       --------------------------
	.section	.text.matmul_kernel,"ax",@progbits
	.sectioninfo	@"SHI_REGISTERS=32"
	.align	128
        .global         matmul_kernel
        .type           matmul_kernel,@function
        .size           matmul_kernel,(.L_x_5 - matmul_kernel)
        .other          matmul_kernel,@"STO_CUDA_ENTRY STV_DEFAULT"
matmul_kernel:
.text.matmul_kernel:
[----:B------:R-:W-:-:S03]  /*0000*/  IMAD.MOV.U32 R1, RZ, RZ, c[0x0][0x28] ;  /* 0x00000a00ff017624 */ /* 0x000fc600078e00ff */
[----:B------:R-:W-:Y:S01]  /*0010*/  IMAD.MOV.U32 R0, RZ, RZ, c[0x0][0x17c] ;  /* 0x00005f00ff007624 */ /* 0x000fe200078e00ff */
[----:B------:R-:W0:Y:S01]  /*0020*/  S2R R29, SR_TID.X ;  /* 0x00000000001d7919 */ /* 0x000e220000002100 */
[----:B------:R-:W-:Y:S01]  /*0030*/  IADD3 R1, R1, -0x1670, RZ ;  /* 0xffffe99001017810 */ /* 0x000fe20007ffe0ff */
[----:B------:R-:W-:Y:S01]  /*0040*/  IMAD.MOV.U32 R15, RZ, RZ, 0x7f ;  /* 0x0000007fff0f7424 */ /* 0x000fe200078e00ff */
[----:B------:R-:W-:Y:S01]  /*0050*/  ULDC.64 UR6, c[0x0][0x118] ;  /* 0x0000460000067ab9 */ /* 0x000fe20000000a00 */
[----:B------:R-:W-:-:S03]  /*0060*/  IADD3 R0, R0, 0xf, RZ ;  /* 0x0000000f00007810 */ /* 0x000fc60007ffe0ff */
[----:B------:R-:W-:Y:S02]  /*0070*/  IADD3 R15, R15, c[0x0][0x180], RZ ;  /* 0x000060000f0f7a10 */ /* 0x000fe40007ffe0ff */
[----:B------:R-:W-:-:S04]  /*0080*/  SHF.R.S32.HI R3, RZ, 0x1f, R0 ;  /* 0x0000001fff037819 */ /* 0x000fc80000011400 */
[----:B------:R-:W-:-:S04]  /*0090*/  LEA.HI R3, R3, R0, RZ, 0x4 ;  /* 0x0000000003037211 */ /* 0x000fc800078f20ff */
[----:B------:R-:W-:Y:S02]  /*00a0*/  SHF.R.S32.HI R0, RZ, 0x4, R3 ;  /* 0x00000004ff007819 */ /* 0x000fe40000011403 */
[----:B------:R-:W1:Y:S03]  /*00b0*/  S2R R3, SR_CTAID.X ;  /* 0x0000000000037919 */ /* 0x000e660000002500 */
[----:B------:R-:W-:Y:S01]  /*00c0*/  IMAD.SHL.U32 R0, R0, 0x8, RZ ;  /* 0x0000000800007824 */ /* 0x000fe200078e00ff */
[----:B0-----:R-:W-:-:S04]  /*00d0*/  LOP3.LUT R27, R29, 0xff, RZ, 0xc0, !PT ;  /* 0x000000ff1d1b7812 */ /* 0x001fc800078ec0ff */
[-C--:B------:R-:W-:Y:S02]  /*00e0*/  IABS R7, R0.reuse ;  /* 0x0000000000077213 */ /* 0x080fe40000000000 */
[----:B------:R-:W-:Y:S02]  /*00f0*/  IABS R10, R0 ;  /* 0x00000000000a7213 */ /* 0x000fe40000000000 */
[----:B------:R-:W0:Y:S01]  /*0100*/  I2F.RP R2, R7 ;  /* 0x0000000700027306 */ /* 0x000e220000209400 */
[----:B-1----:R-:W-:-:S07]  /*0110*/  IABS R8, R3 ;  /* 0x0000000300087213 */ /* 0x002fce0000000000 */
[----:B0-----:R-:W0:Y:S02]  /*0120*/  MUFU.RCP R2, R2 ;  /* 0x0000000200027308 */ /* 0x001e240000001000 */
[----:B0-----:R-:W-:Y:S01]  /*0130*/  IADD3 R4, R2, 0xffffffe, RZ ;  /* 0x0ffffffe02047810 */ /* 0x001fe20007ffe0ff */
[----:B------:R-:W-:-:S05]  /*0140*/  IMAD.MOV R2, RZ, RZ, -R10 ;  /* 0x000000ffff027224 */ /* 0x000fca00078e0a0a */
[----:B------:R0:W1:Y:S02]  /*0150*/  F2I.FTZ.U32.TRUNC.NTZ R5, R4 ;  /* 0x0000000400057305 */ /* 0x000064000021f000 */
[----:B0-----:R-:W-:Y:S02]  /*0160*/  IMAD.MOV.U32 R4, RZ, RZ, RZ ;  /* 0x000000ffff047224 */ /* 0x001fe400078e00ff */
[----:B-1----:R-:W-:-:S04]  /*0170*/  IMAD.MOV R6, RZ, RZ, -R5 ;  /* 0x000000ffff067224 */ /* 0x002fc800078e0a05 */
[----:B------:R-:W-:Y:S02]  /*0180*/  IMAD R9, R6, R7, RZ ;  /* 0x0000000706097224 */ /* 0x000fe400078e02ff */
[----:B------:R-:W-:Y:S02]  /*0190*/  IMAD.MOV.U32 R6, RZ, RZ, R8 ;  /* 0x000000ffff067224 */ /* 0x000fe400078e0008 */
[----:B------:R-:W-:-:S06]  /*01a0*/  IMAD.HI.U32 R5, R5, R9, R4 ;  /* 0x0000000905057227 */ /* 0x000fcc00078e0004 */
[----:B------:R-:W-:-:S04]  /*01b0*/  IMAD.HI.U32 R5, R5, R6, RZ ;  /* 0x0000000605057227 */ /* 0x000fc800078e00ff */
[----:B------:R-:W-:-:S05]  /*01c0*/  IMAD R2, R5, R2, R6 ;  /* 0x0000000205027224 */ /* 0x000fca00078e0206 */
[----:B------:R-:W-:-:S13]  /*01d0*/  ISETP.GT.U32.AND P1, PT, R7, R2, PT ;  /* 0x000000020700720c */ /* 0x000fda0003f24070 */
[----:B------:R-:W-:Y:S01]  /*01e0*/  @!P1 IMAD.IADD R2, R2, 0x1, -R7 ;  /* 0x0000000102029824 */ /* 0x000fe200078e0a07 */
[----:B------:R-:W-:Y:S02]  /*01f0*/  @!P1 IADD3 R5, R5, 0x1, RZ ;  /* 0x0000000105059810 */ /* 0x000fe40007ffe0ff */
[----:B------:R-:W-:Y:S02]  /*0200*/  ISETP.NE.AND P1, PT, R0, RZ, PT ;  /* 0x000000ff0000720c */ /* 0x000fe40003f25270 */
[----:B------:R-:W-:Y:S02]  /*0210*/  ISETP.GE.U32.AND P0, PT, R2, R7, PT ;  /* 0x000000070200720c */ /* 0x000fe40003f06070 */
[----:B------:R-:W-:-:S04]  /*0220*/  LOP3.LUT R2, R3, R0, RZ, 0x3c, !PT ;  /* 0x0000000003027212 */ /* 0x000fc800078e3cff */
[----:B------:R-:W-:Y:S01]  /*0230*/  ISETP.GE.AND P2, PT, R2, RZ, PT ;  /* 0x000000ff0200720c */ /* 0x000fe20003f46270 */
[----:B------:R-:W-:-:S05]  /*0240*/  IMAD.MOV.U32 R2, RZ, RZ, c[0x0][0x178] ;  /* 0x00005e00ff027624 */ /* 0x000fca00078e00ff */
[----:B------:R-:W-:Y:S02]  /*0250*/  IADD3 R2, R2, 0x1ff, RZ ;  /* 0x000001ff02027810 */ /* 0x000fe40007ffe0ff */
[----:B------:R-:W-:-:S05]  /*0260*/  @P0 IADD3 R5, R5, 0x1, RZ ;  /* 0x0000000105050810 */ /* 0x000fca0007ffe0ff */
[----:B------:R-:W-:Y:S01]  /*0270*/  IMAD.MOV.U32 R4, RZ, RZ, R5 ;  /* 0x000000ffff047224 */ /* 0x000fe200078e0005 */
[----:B------:R-:W-:-:S03]  /*0280*/  SHF.R.S32.HI R5, RZ, 0x1f, R2 ;  /* 0x0000001fff057819 */ /* 0x000fc60000011402 */
[----:B------:R-:W-:Y:S01]  /*0290*/  @!P2 IMAD.MOV R4, RZ, RZ, -R4 ;  /* 0x000000ffff04a224 */ /* 0x000fe200078e0a04 */
[----:B------:R-:W-:Y:S02]  /*02a0*/  @!P1 LOP3.LUT R4, RZ, R0, RZ, 0x33, !PT ;  /* 0x00000000ff049212 */ /* 0x000fe400078e33ff */
[----:B------:R-:W-:-:S03]  /*02b0*/  LEA.HI R5, R5, R2, RZ, 0x9 ;  /* 0x0000000205057211 */ /* 0x000fc600078f48ff */
[----:B------:R-:W-:Y:S02]  /*02c0*/  IMAD.SHL.U32 R2, R4, 0x8, RZ ;  /* 0x0000000804027824 */ /* 0x000fe400078e00ff */
[----:B------:R-:W-:-:S03]  /*02d0*/  IMAD.MOV R4, RZ, RZ, -R4 ;  /* 0x000000ffff047224 */ /* 0x000fc600078e0a04 */
[----:B------:R-:W-:Y:S01]  /*02e0*/  LEA.HI.SX32 R5, R5, -R2, 0x17 ;  /* 0x8000000205057211 */ /* 0x000fe200078fbaff */
[----:B------:R-:W-:Y:S02]  /*02f0*/  IMAD R13, R0, R4, R3 ;  /* 0x00000004000d7224 */ /* 0x000fe400078e0203 */
[----:B------:R-:W-:Y:S01]  /*0300*/  IMAD.MOV.U32 R4, RZ, RZ, RZ ;  /* 0x000000ffff047224 */ /* 0x000fe200078e00ff */
[----:B------:R-:W-:Y:S02]  /*0310*/  IMNMX R6, R5, 0x8, PT ;  /* 0x0000000805067817 */ /* 0x000fe40003800200 */
[----:B------:R-:W-:Y:S02]  /*0320*/  IABS R11, R13 ;  /* 0x0000000d000b7213 */ /* 0x000fe40000000000 */
[----:B------:R-:W-:-:S04]  /*0330*/  IABS R9, R6 ;  /* 0x0000000600097213 */ /* 0x000fc80000000000 */
[----:B------:R-:W0:Y:S08]  /*0340*/  I2F.RP R7, R9 ;  /* 0x0000000900077306 */ /* 0x000e300000209400 */
[----:B0-----:R-:W0:Y:S02]  /*0350*/  MUFU.RCP R7, R7 ;  /* 0x0000000700077308 */ /* 0x001e240000001000 */
[----:B0-----:R-:W-:-:S06]  /*0360*/  IADD3 R5, R7, 0xffffffe, RZ ;  /* 0x0ffffffe07057810 */ /* 0x001fcc0007ffe0ff */
[----:B------:R-:W0:Y:S02]  /*0370*/  F2I.FTZ.U32.TRUNC.NTZ R5, R5 ;  /* 0x0000000500057305 */ /* 0x000e24000021f000 */
[----:B0-----:R-:W-:-:S04]  /*0380*/  IMAD.MOV R8, RZ, RZ, -R5 ;  /* 0x000000ffff087224 */ /* 0x001fc800078e0a05 */
[----:B------:R-:W-:-:S04]  /*0390*/  IMAD.MOV.U32 R0, RZ, RZ, R8 ;  /* 0x000000ffff007224 */ /* 0x000fc800078e0008 */
[----:B------:R-:W-:Y:S01]  /*03a0*/  IMAD R3, R0, R9, RZ ;  /* 0x0000000900037224 */ /* 0x000fe200078e02ff */
[----:B------:R-:W-:-:S03]  /*03b0*/  IABS R0, R6 ;  /* 0x0000000600007213 */ /* 0x000fc60000000000 */
[----:B------:R-:W-:-:S04]  /*03c0*/  IMAD.HI.U32 R4, R5, R3, R4 ;  /* 0x0000000305047227 */ /* 0x000fc800078e0004 */
[----:B------:R-:W-:Y:S02]  /*03d0*/  IMAD.MOV R0, RZ, RZ, -R0 ;  /* 0x000000ffff007224 */ /* 0x000fe400078e0a00 */
        /* <DEDUP_REMOVED lines=8> */
[----:B------:R-:W-:-:S07]  /*0460*/  ISETP.GE.AND P2, PT, R0, RZ, PT ;  /* 0x000000ff0000720c */ /* 0x000fce0003f46270 */
[----:B------:R-:W-:Y:S02]  /*0470*/  @P0 IADD3 R4, R4, 0x1, RZ ;  /* 0x0000000104040810 */ /* 0x000fe40007ffe0ff */
[----:B------:R-:W-:-:S04]  /*0480*/  ISETP.GT.AND P0, PT, R15, 0x7f, PT ;  /* 0x0000007f0f00780c */ /* 0x000fc80003f04270 */
[----:B------:R-:W-:Y:S01]  /*0490*/  @!P2 IMAD.MOV R4, RZ, RZ, -R4 ;  /* 0x000000ffff04a224 */ /* 0x000fe200078e0a04 */
[----:B------:R-:W-:-:S05]  /*04a0*/  @!P1 LOP3.LUT R4, RZ, R6, RZ, 0x33, !PT ;  /* 0x00000006ff049212 */ /* 0x000fca00078e33ff */
[----:B------:R-:W-:Y:S02]  /*04b0*/  IMAD.MOV R3, RZ, RZ, -R4 ;  /* 0x000000ffff037224 */ /* 0x000fe400078e0a04 */
[----:B------:R-:W-:Y:S02]  /*04c0*/  IMAD.SHL.U32 R20, R4, 0x10, RZ ;  /* 0x0000001004147824 */ /* 0x000fe400078e00ff */
[----:B------:R-:W-:-:S04]  /*04d0*/  IMAD R3, R6, R3, R13 ;  /* 0x0000000306037224 */ /* 0x000fc800078e020d */
[----:B------:R-:W-:-:S04]  /*04e0*/  IMAD.IADD R3, R2, 0x1, R3 ;  /* 0x0000000102037824 */ /* 0x000fc800078e0203 */
[----:B------:R-:W-:-:S05]  /*04f0*/  IMAD R12, R3, 0x200, R27 ;  /* 0x00000200030c7824 */ /* 0x000fca00078e021b */
[----:B------:R-:W-:Y:S01]  /*0500*/  IADD3 R0, R12, 0x100, RZ ;  /* 0x000001000c007810 */ /* 0x000fe20007ffe0ff */
[----:B------:R0:W-:Y:S04]  /*0510*/  STL [R1+0xc78], R12 ;  /* 0x000c780c01007387 */ /* 0x0001e80000100800 */
[----:B------:R0:W-:Y:S04]  /*0520*/  STL [R1+0xc98], R20 ;  /* 0x000c981401007387 */ /* 0x0001e80000100800 */
[----:B------:R0:W-:Y:S01]  /*0530*/  STL [R1+0xca0], R0 ;  /* 0x000ca00001007387 */ /* 0x0001e20000100800 */
[----:B------:R-:W-:Y:S05]  /*0540*/  @P0 BRA `(.L_x_0) ;  /* 0x000000b000000947 */ /* 0x000fea0003800000 */
[----:B0-----:R-:W-:Y:S01]  /*0550*/  IMAD.SHL.U32 R0, R29, 0x200, RZ ;  /* 0x000002001d007824 */ /* 0x001fe200078e00ff */
[----:B------:R-:W-:Y:S01]  /*0560*/  CS2R R16, SRZ ;  /* 0x0000000000107805 */ /* 0x000fe2000001ff00 */
[----:B------:R-:W-:Y:S01]  /*0570*/  CS2R R18, SRZ ;  /* 0x0000000000127805 */ /* 0x000fe2000001ff00 */
[----:B------:R-:W-:Y:S01]  /*0580*/  CS2R R12, SRZ ;  /* 0x00000000000c7805 */ /* 0x000fe2000001ff00 */
[----:B------:R-:W-:Y:S01]  /*0590*/  CS2R R14, SRZ ;  /* 0x00000000000e7805 */ /* 0x000fe2000001ff00 */
[----:B------:R0:W-:Y:S01]  /*05a0*/  STL [R1+0xca8], R0 ;  /* 0x000ca80001007387 */ /* 0x0001e20000100800 */
[----:B------:R-:W-:Y:S01]  /*05b0*/  CS2R R8, SRZ ;  /* 0x0000000000087805 */ /* 0x000fe2000001ff00 */
[----:B------:R-:W-:Y:S01]  /*05c0*/  CS2R R10, SRZ ;  /* 0x00000000000a7805 */ /* 0x000fe2000001ff00 */
[----:B------:R-:W-:Y:S01]  /*05d0*/  CS2R R4, SRZ ;  /* 0x0000000000047805 */ /* 0x000fe2000001ff00 */
[----:B------:R-:W-:Y:S01]  /*05e0*/  CS2R R6, SRZ ;  /* 0x0000000000067805 */ /* 0x000fe2000001ff00 */
[----:B------:R-:W-:Y:S05]  /*05f0*/  BRA `(.L_x_1) ;  /* 0x0001c50000007947 */ /* 0x000fea0003800000 */
.L_x_0:
[----:B------:R-:W-:Y:S01]  /*0600*/  LOP3.LUT R28, R29, 0x7f, RZ, 0xc0, !PT ;  /* 0x0000007f1d1c7812 */ /* 0x000fe200078ec0ff */
[----:B------:R1:W-:Y:S04]  /*0610*/  STL [R1+0xcb8], R27 ;  /* 0x000cb81b01007387 */ /* 0x0003e80000100800 */
[----:B------:R-:W-:Y:S01]  /*0620*/  IMAD.SHL.U32 R9, R28, 0x2, RZ ;  /* 0x000000021c097824 */ /* 0x000fe200078e00ff */
[----:B-1----:R-:W2:Y:S01]  /*0630*/  LDL R27, [R1+0xca0] ;  /* 0x000ca000011b7983 */ /* 0x002ea20000100800 */
[----:B------:R-:W-:-:S02]  /*0640*/  IABS R7, c[0x0][0x178] ;  /* 0x00005e0000077a13 */ /* 0x000fc40000000000 */
[----:B------:R-:W-:Y:S01]  /*0650*/  IABS R8, c[0x0][0x17c] ;  /* 0x00005f0000087a13 */ /* 0x000fe20000000000 */
[----:B------:R1:W-:Y:S01]  /*0660*/  STL [R1+0xcbc], R28 ;  /* 0x000cbc1c01007387 */ /* 0x0003e20000100800 */
[----:B0-----:R-:W0:Y:S01]  /*0670*/  I2F.RP R0, R7 ;  /* 0x0000000700007306 */ /* 0x001e220000209400 */
[----:B------:R-:W-:Y:S02]  /*0680*/  SHF.R.S32.HI R4, RZ, 0x7, R29 ;  /* 0x00000007ff047819 */ /* 0x000fe4000001141d */
[----:B------:R-:W-:Y:S02]  /*0690*/  SHF.R.S32.HI R6, RZ, 0x1f, R15 ;  /* 0x0000001fff067819 */ /* 0x000fe4000001140f */
[----:B------:R-:W-:-:S03]  /*06a0*/  SGXT R4, R4, 0x1 ;  /* 0x000000010404781a */ /* 0x000fc60000000200 */
[----:B------:R-:W3:Y:S01]  /*06b0*/  I2F.RP R5, R8 ;  /* 0x0000000800057306 */ /* 0x000ee20000209400 */
[----:B-1----:R-:W4:Y:S07]  /*06c0*/  LDL R28, [R1+0xc78] ;  /* 0x000c7800011c7983 */ /* 0x002f2e0000100800 */
[----:B0-----:R-:W0:Y:S08]  /*06d0*/  MUFU.RCP R0, R0 ;  /* 0x0000000000007308 */ /* 0x001e300000001000 */
[----:B---3--:R-:W1:Y:S01]  /*06e0*/  MUFU.RCP R5, R5 ;  /* 0x0000000500057308 */ /* 0x008e620000001000 */
[----:B0-----:R-:W-:-:S02]  /*06f0*/  IADD3 R2, R0, 0xffffffe, RZ ;  /* 0x0ffffffe00027810 */ /* 0x001fc40007ffe0ff */
[----:B------:R-:W-:-:S05]  /*0700*/  SHF.R.U32.HI R0, RZ, 0x7, R29 ;  /* 0x00000007ff007819 */ /* 0x000fca000001161d */
[----:B------:R0:W3:Y:S01]  /*0710*/  F2I.FTZ.U32.TRUNC.NTZ R3, R2 ;  /* 0x0000000200037305 */ /* 0x0000e2000021f000 */
[----:B------:R-:W-:Y:S02]  /*0720*/  SGXT.U32 R0, R0, 0x1 ;  /* 0x000000010000781a */ /* 0x000fe40000000000 */
[----:B-1----:R-:W-:Y:S02]  /*0730*/  IADD3 R22, R5, 0xffffffe, RZ ;  /* 0x0ffffffe05167810 */ /* 0x002fe40007ffe0ff */
[----:B------:R-:W-:-:S03]  /*0740*/  LOP3.LUT R0, R20, R0, RZ, 0xfc, !PT ;  /* 0x0000000014007212 */ /* 0x000fc600078efcff */
[----:B------:R-:W1:Y:S01]  /*0750*/  F2I.FTZ.U32.TRUNC.NTZ R23, R22 ;  /* 0x0000001600177305 */ /* 0x000e62000021f000 */
[----:B0-----:R-:W-:Y:S02]  /*0760*/  IMAD.MOV.U32 R2, RZ, RZ, RZ ;  /* 0x000000ffff027224 */ /* 0x001fe400078e00ff */
[----:B---3--:R-:W-:-:S04]  /*0770*/  IMAD.MOV R10, RZ, RZ, -R3 ;  /* 0x000000ffff0a7224 */ /* 0x008fc800078e0a03 */
[----:B------:R-:W-:-:S04]  /*0780*/  IMAD R5, R10, R7, RZ ;  /* 0x000000070a057224 */ /* 0x000fc800078e02ff */
[----:B------:R-:W-:Y:S01]  /*0790*/  IMAD.HI.U32 R5, R3, R5, R2 ;  /* 0x0000000503057227 */ /* 0x000fe200078e0002 */
[----:B------:R-:W-:-:S03]  /*07a0*/  LOP3.LUT R26, R9, 0x110, R4, 0x78, !PT ;  /* 0x00000110091a7812 */ /* 0x000fc600078e7804 */
[--C-:B-1----:R-:W-:Y:S01]  /*07b0*/  IMAD.MOV R11, RZ, RZ, -R23.reuse ;  /* 0x000000ffff0b7224 */ /* 0x102fe200078e0a17 */
[C---:B------:R-:W-:Y:S01]  /*07c0*/  LOP3.LUT R18, R0.reuse, 0xc, RZ, 0xfc, !PT ;  /* 0x0000000c00127812 */ /* 0x040fe200078efcff */
[----:B------:R-:W-:Y:S01]  /*07d0*/  IMAD.MOV.U32 R22, RZ, RZ, RZ ;  /* 0x000000ffff167224 */ /* 0x000fe200078e00ff */
[C---:B------:R-:W-:Y:S01]  /*07e0*/  LOP3.LUT R14, R0.reuse, 0xa, RZ, 0xfc, !PT ;  /* 0x0000000a000e7812 */ /* 0x040fe200078efcff */
[----:B------:R-:W-:Y:S01]  /*07f0*/  IMAD R9, R11, R8, RZ ;  /* 0x000000080b097224 */ /* 0x000fe200078e02ff */
[----:B------:R-:W-:Y:S02]  /*0800*/  LOP3.LUT R19, R0, 0xe, RZ, 0xfc, !PT ;  /* 0x0000000e00137812 */ /* 0x000fe400078efcff */
[----:B------:R-:W-:Y:S01]  /*0810*/  IABS R3, R18 ;  /* 0x0000001200037213 */ /* 0x000fe20000000000 */
[----:B------:R-:W-:Y:S01]  /*0820*/  IMAD.HI.U32 R22, R23, R9, R22 ;  /* 0x0000000917167227 */ /* 0x000fe200078e0016 */
[----:B------:R-:W-:Y:S02]  /*0830*/  IABS R11, R14 ;  /* 0x0000000e000b7213 */ /* 0x000fe40000000000 */
[----:B------:R-:W-:-:S03]  /*0840*/  IABS R13, R19 ;  /* 0x00000013000d7213 */ /* 0x000fc60000000000 */
[----:B------:R-:W-:Y:S01]  /*0850*/  IMAD.HI.U32 R9, R22, R3, RZ ;  /* 0x0000000316097227 */ /* 0x000fe200078e00ff */
[----:B------:R-:W-:-:S03]  /*0860*/  LEA.HI R15, R6, R15, RZ, 0x7 ;  /* 0x0000000f060f7211 */ /* 0x000fc600078f38ff */
[----:B------:R-:W-:-:S04]  /*0870*/  IMAD.HI.U32 R10, R22, R11, RZ ;  /* 0x0000000b160a7227 */ /* 0x000fc800078e00ff */
[----:B------:R-:W-:-:S04]  /*0880*/  IMAD.HI.U32 R6, R22, R13, RZ ;  /* 0x0000000d16067227 */ /* 0x000fc800078e00ff */
[----:B------:R-:W-:Y:S02]  /*0890*/  IMAD.MOV R9, RZ, RZ, -R9 ;  /* 0x000000ffff097224 */ /* 0x000fe400078e0a09 */
[----:B------:R-:W-:Y:S01]  /*08a0*/  IMAD.MOV R10, RZ, RZ, -R10 ;  /* 0x000000ffff0a7224 */ /* 0x000fe200078e0a0a */
[----:B----4-:R-:W-:Y:S02]  /*08b0*/  IABS R20, R28 ;  /* 0x0000001c00147213 */ /* 0x010fe40000000000 */
[----:B------:R-:W-:Y:S02]  /*08c0*/  ISETP.GE.AND P4, PT, R28, RZ, PT ;  /* 0x000000ff1c00720c */ /* 0x000fe40003f86270 */
[----:B------:R-:W3:Y:S01]  /*08d0*/  LDL.LU R28, [R1+0xcbc] ;  /* 0x000cbc00011c7983 */ /* 0x000ee20000300800 */
[----:B--2---:R-:W-:Y:S01]  /*08e0*/  IABS R2, R27 ;  /* 0x0000001b00027213 */ /* 0x004fe20000000000 */
[----:B------:R-:W-:-:S04]  /*08f0*/  IMAD.HI.U32 R4, R5, R20, RZ ;  /* 0x0000001405047227 */ /* 0x000fc800078e00ff */
[----:B------:R-:W-:-:S04]  /*0900*/  IMAD.HI.U32 R5, R5, R2, RZ ;  /* 0x0000000205057227 */ /* 0x000fc800078e00ff */
[----:B------:R-:W-:Y:S02]  /*0910*/  IMAD.MOV R4, RZ, RZ, -R4 ;  /* 0x000000ffff047224 */ /* 0x000fe400078e0a04 */
[----:B------:R-:W-:Y:S02]  /*0920*/  IMAD.MOV R5, RZ, RZ, -R5 ;  /* 0x000000ffff057224 */ /* 0x000fe400078e0a05 */
[C---:B------:R-:W-:Y:S02]  /*0930*/  IMAD R20, R7.reuse, R4, R20 ;  /* 0x0000000407147224 */ /* 0x040fe400078e0214 */
[----:B------:R-:W-:-:S03]  /*0940*/  IMAD R2, R7, R5, R2 ;  /* 0x0000000507027224 */ /* 0x000fc600078e0202 */
[C---:B------:R-:W-:Y:S02]  /*0950*/  ISETP.GT.U32.AND P0, PT, R7.reuse, R20, PT ;  /* 0x000000140700720c */ /* 0x040fe40003f04070 */
[----:B------:R-:W-:Y:S01]  /*0960*/  ISETP.GT.U32.AND P1, PT, R7, R2, PT ;  /* 0x000000020700720c */ /* 0x000fe20003f24070 */
[----:B------:R-:W-:Y:S01]  /*0970*/  IMAD.MOV R6, RZ, RZ, -R6 ;  /* 0x000000ffff067224 */ /* 0x000fe200078e0a06 */
[----:B------:R-:W-:Y:S01]  /*0980*/  LOP3.LUT R17, R0, 0x8, RZ, 0xfc, !PT ;  /* 0x0000000800117812 */ /* 0x000fe200078efcff */
[----:B------:R-:W-:Y:S01]  /*0990*/  IMAD R16, R8, R9, R3 ;  /* 0x0000000908107224 */ /* 0x000fe200078e0203 */
[----:B------:R-:W-:Y:S01]  /*09a0*/  LOP3.LUT R9, R0, 0x6, RZ, 0xfc, !PT ;  /* 0x0000000600097812 */ /* 0x000fe200078efcff */
[----:B------:R-:W-:Y:S01]  /*09b0*/  IMAD R11, R8, R10, R11 ;  /* 0x0000000a080b7224 */ /* 0x000fe200078e020b */
[C---:B------:R-:W-:Y:S02]  /*09c0*/  LOP3.LUT R12, R0.reuse, 0x4, RZ, 0xfc, !PT ;  /* 0x00000004000c7812 */ /* 0x040fe400078efcff */
[----:B------:R-:W-:-:S03]  /*09d0*/  LOP3.LUT R10, R0, 0x2, RZ, 0xfc, !PT ;  /* 0x00000002000a7812 */ /* 0x000fc600078efcff */
[--C-:B------:R-:W-:Y:S02]  /*09e0*/  @!P0 IMAD.IADD R20, R20, 0x1, -R7.reuse ;  /* 0x0000000114148824 */ /* 0x100fe400078e0a07 */
[----:B------:R-:W-:Y:S01]  /*09f0*/  @!P1 IMAD.IADD R2, R2, 0x1, -R7 ;  /* 0x0000000102029824 */ /* 0x000fe200078e0a07 */
[----:B------:R-:W-:Y:S01]  /*0a00*/  ISETP.GE.AND P2, PT, R0, RZ, PT ;  /* 0x000000ff0000720c */ /* 0x000fe20003f46270 */
[----:B------:R-:W-:Y:S01]  /*0a10*/  IMAD R13, R8, R6, R13 ;  /* 0x00000006080d7224 */ /* 0x000fe200078e020d */
[C---:B------:R-:W-:Y:S02]  /*0a20*/  ISETP.GT.U32.AND P0, PT, R7.reuse, R20, PT ;  /* 0x000000140700720c */ /* 0x040fe40003f04070 */
[----:B------:R-:W-:Y:S02]  /*0a30*/  ISETP.GT.U32.AND P3, PT, R7, R2, PT ;  /* 0x000000020700720c */ /* 0x000fe40003f64070 */
[----:B------:R-:W-:Y:S02]  /*0a40*/  IABS R6, R17 ;  /* 0x0000001100067213 */ /* 0x000fe40000000000 */
[----:B------:R-:W-:-:S02]  /*0a50*/  IABS R5, R9 ;  /* 0x0000000900057213 */ /* 0x000fc40000000000 */
[----:B------:R-:W-:Y:S02]  /*0a60*/  IABS R4, R12 ;  /* 0x0000000c00047213 */ /* 0x000fe40000000000 */
[----:B------:R-:W-:Y:S02]  /*0a70*/  IABS R3, R10 ;  /* 0x0000000a00037213 */ /* 0x000fe40000000000 */
[----:B------:R-:W-:Y:S01]  /*0a80*/  IABS R0, R0 ;  /* 0x0000000000007213 */ /* 0x000fe20000000000 */
[----:B------:R-:W-:Y:S01]  /*0a90*/  IMAD.HI.U32 R25, R22, R6, RZ ;  /* 0x0000000616197227 */ /* 0x000fe200078e00ff */
[----:B------:R-:W-:Y:S02]  /*0aa0*/  ISETP.GE.AND P1, PT, R27, RZ, PT ;  /* 0x000000ff1b00720c */ /* 0x000fe40003f26270 */
[----:B------:R-:W-:Y:S01]  /*0ab0*/  ISETP.GT.U32.AND P6, PT, R8, R13, PT ;  /* 0x0000000d0800720c */ /* 0x000fe20003fc4070 */
[----:B------:R-:W-:Y:S01]  /*0ac0*/  IMAD.HI.U32 R24, R22, R5, RZ ;  /* 0x0000000516187227 */ /* 0x000fe200078e00ff */
[----:B------:R-:W-:Y:S01]  /*0ad0*/  ISETP.GT.U32.AND P5, PT, R8, R16, PT ;  /* 0x000000100800720c */ /* 0x000fe20003fa4070 */
[----:B------:R-:W2:Y:S02]  /*0ae0*/  LDL.LU R27, [R1+0xcb8] ;  /* 0x000cb800011b7983 */ /* 0x000ea40000300800 */
[----:B------:R-:W-:-:S04]  /*0af0*/  IMAD.HI.U32 R23, R22, R4, RZ ;  /* 0x0000000416177227 */ /* 0x000fc800078e00ff */
[----:B------:R-:W-:-:S04]  /*0b00*/  IMAD.HI.U32 R21, R22, R3, RZ ;  /* 0x0000000316157227 */ /* 0x000fc800078e00ff */
[----:B------:R-:W-:-:S04]  /*0b10*/  IMAD.HI.U32 R22, R22, R0, RZ ;  /* 0x0000000016167227 */ /* 0x000fc800078e00ff */
[----:B------:R-:W-:Y:S02]  /*0b20*/  IMAD.MOV R22, RZ, RZ, -R22 ;  /* 0x000000ffff167224 */ /* 0x000fe400078e0a16 */
[----:B------:R-:W-:Y:S02]  /*0b30*/  IMAD.MOV R24, RZ, RZ, -R24 ;  /* 0x000000ffff187224 */ /* 0x000fe400078e0a18 */
[--C-:B------:R-:W-:Y:S02]  /*0b40*/  @!P0 IMAD.IADD R20, R20, 0x1, -R7.reuse ;  /* 0x0000000114148824 */ /* 0x100fe400078e0a07 */
[----:B------:R-:W-:Y:S02]  /*0b50*/  @!P3 IMAD.IADD R2, R2, 0x1, -R7 ;  /* 0x000000010202b824 */ /* 0x000fe400078e0a07 */
[----:B------:R-:W-:Y:S02]  /*0b60*/  IMAD.MOV R25, RZ, RZ, -R25 ;  /* 0x000000ffff197224 */ /* 0x000fe400078e0a19 */
[----:B------:R-:W-:-:S02]  /*0b70*/  IMAD R0, R8, R22, R0 ;  /* 0x0000001608007224 */ /* 0x000fc400078e0200 */
[C---:B------:R-:W-:Y:S02]  /*0b80*/  IMAD R5, R8.reuse, R24, R5 ;  /* 0x0000001808057224 */ /* 0x040fe400078e0205 */
[----:B------:R-:W-:Y:S02]  /*0b90*/  IMAD.MOV.U32 R22, RZ, RZ, R20 ;  /* 0x000000ffff167224 */ /* 0x000fe400078e0014 */
[----:B------:R-:W-:Y:S02]  /*0ba0*/  IMAD.MOV.U32 R24, RZ, RZ, R2 ;  /* 0x000000ffff187224 */ /* 0x000fe400078e0002 */
[----:B------:R-:W-:Y:S02]  /*0bb0*/  IMAD.MOV R23, RZ, RZ, -R23 ;  /* 0x000000ffff177224 */ /* 0x000fe400078e0a17 */
[C---:B------:R-:W-:Y:S01]  /*0bc0*/  IMAD R6, R8.reuse, R25, R6 ;  /* 0x0000001908067224 */ /* 0x040fe200078e0206 */
[----:B------:R-:W-:Y:S01]  /*0bd0*/  ISETP.NE.AND P0, PT, RZ, c[0x0][0x178], PT ;  /* 0x00005e00ff007a0c */ /* 0x000fe20003f05270 */
[----:B------:R-:W-:Y:S01]  /*0be0*/  @!P4 IMAD.MOV R22, RZ, RZ, -R22 ;  /* 0x000000ffff16c224 */ /* 0x000fe200078e0a16 */
[----:B------:R-:W-:Y:S01]  /*0bf0*/  LOP3.LUT R7, RZ, c[0x0][0x178], RZ, 0x33, !PT ;  /* 0x00005e00ff077a12 */ /* 0x000fe200078e33ff */
[----:B------:R-:W-:Y:S01]  /*0c00*/  @!P1 IMAD.MOV R24, RZ, RZ, -R24 ;  /* 0x000000ffff189224 */ /* 0x000fe200078e0a18 */
[C---:B------:R-:W-:Y:S01]  /*0c10*/  ISETP.GT.U32.AND P3, PT, R8.reuse, R11, PT ;  /* 0x0000000b0800720c */ /* 0x040fe20003f64070 */
[C---:B------:R-:W-:Y:S01]  /*0c20*/  IMAD R4, R8.reuse, R23, R4 ;  /* 0x0000001708047224 */ /* 0x040fe200078e0204 */
[----:B------:R-:W-:-:S02]  /*0c30*/  ISETP.GT.U32.AND P4, PT, R8, R6, PT ;  /* 0x000000060800720c */ /* 0x000fc40003f84070 */
[C---:B------:R-:W-:Y:S02]  /*0c40*/  SEL R2, R7.reuse, R22, !P0 ;  /* 0x0000001607027207 */ /* 0x040fe40004000000 */
[----:B------:R-:W-:Y:S01]  /*0c50*/  SEL R7, R7, R24, !P0 ;  /* 0x0000001807077207 */ /* 0x000fe20004000000 */
[----:B------:R-:W-:Y:S01]  /*0c60*/  IMAD.MOV R21, RZ, RZ, -R21 ;  /* 0x000000ffff157224 */ /* 0x000fe200078e0a15 */
[C---:B------:R-:W-:Y:S02]  /*0c70*/  ISETP.GT.U32.AND P0, PT, R8.reuse, R4, PT ;  /* 0x000000040800720c */ /* 0x040fe40003f04070 */
[C---:B------:R-:W-:Y:S01]  /*0c80*/  ISETP.GT.U32.AND P1, PT, R8.reuse, R5, PT ;  /* 0x000000050800720c */ /* 0x040fe20003f24070 */
[C---:B------:R-:W-:Y:S02]  /*0c90*/  IMAD R3, R8.reuse, R21, R3 ;  /* 0x0000001508037224 */ /* 0x040fe400078e0203 */
[--C-:B------:R-:W-:Y:S02]  /*0ca0*/  @!P6 IMAD.IADD R13, R13, 0x1, -R8.reuse ;  /* 0x000000010d0de824 */ /* 0x100fe400078e0a08 */
[--C-:B------:R-:W-:Y:S01]  /*0cb0*/  @!P3 IMAD.IADD R11, R11, 0x1, -R8.reuse ;  /* 0x000000010b0bb824 */ /* 0x100fe200078e0a08 */
[----:B------:R-:W-:Y:S01]  /*0cc0*/  ISETP.GT.U32.AND P6, PT, R8, R3, PT ;  /* 0x000000030800720c */ /* 0x000fe20003fc4070 */
[--C-:B------:R-:W-:Y:S01]  /*0cd0*/  @!P4 IMAD.IADD R6, R6, 0x1, -R8.reuse ;  /* 0x000000010606c824 */ /* 0x100fe200078e0a08 */
[----:B------:R-:W-:Y:S01]  /*0ce0*/  ISETP.GT.U32.AND P4, PT, R8, R13, PT ;  /* 0x0000000d0800720c */ /* 0x000fe20003f84070 */
[----:B------:R-:W-:-:S02]  /*0cf0*/  @!P5 IMAD.IADD R16, R16, 0x1, -R8 ;  /* 0x000000011010d824 */ /* 0x000fc400078e0a08 */
[--C-:B------:R-:W-:Y:S01]  /*0d00*/  @!P0 IMAD.IADD R4, R4, 0x1, -R8.reuse ;  /* 0x0000000104048824 */ /* 0x100fe200078e0a08 */
[C---:B------:R-:W-:Y:S01]  /*0d10*/  ISETP.GT.U32.AND P0, PT, R8.reuse, R11, PT ;  /* 0x0000000b0800720c */ /* 0x040fe20003f04070 */
[--C-:B------:R-:W-:Y:S01]  /*0d20*/  @!P1 IMAD.IADD R5, R5, 0x1, -R8.reuse ;  /* 0x0000000105059824 */ /* 0x100fe200078e0a08 */
[C---:B------:R-:W-:Y:S02]  /*0d30*/  ISETP.GT.U32.AND P3, PT, R8.reuse, R16, PT ;  /* 0x000000100800720c */ /* 0x040fe40003f64070 */
[----:B------:R-:W-:Y:S02]  /*0d40*/  ISETP.GE.AND P1, PT, R19, RZ, PT ;  /* 0x000000ff1300720c */ /* 0x000fe40003f26270 */
[----:B------:R-:W-:Y:S01]  /*0d50*/  ISETP.GT.U32.AND P5, PT, R8, R0, PT ;  /* 0x000000000800720c */ /* 0x000fe20003fa4070 */
[--C-:B------:R-:W-:Y:S01]  /*0d60*/  @!P6 IMAD.IADD R3, R3, 0x1, -R8.reuse ;  /* 0x000000010303e824 */ /* 0x100fe200078e0a08 */
[----:B------:R-:W-:Y:S01]  /*0d70*/  ISETP.GE.AND P6, PT, R18, RZ, PT ;  /* 0x000000ff1200720c */ /* 0x000fe20003fc6270 */
[----:B------:R-:W-:Y:S01]  /*0d80*/  @!P4 IMAD.IADD R13, R13, 0x1, -R8 ;  /* 0x000000010d0dc824 */ /* 0x000fe200078e0a08 */
[----:B------:R-:W-:-:S03]  /*0d90*/  ISETP.GT.U32.AND P4, PT, R8, R6, PT ;  /* 0x000000060800720c */ /* 0x000fc60003f84070 */
[--C-:B------:R-:W-:Y:S01]  /*0da0*/  @!P0 IMAD.IADD R11, R11, 0x1, -R8.reuse ;  /* 0x000000010b0b8824 */ /* 0x100fe200078e0a08 */
[----:B------:R-:W-:Y:S01]  /*0db0*/  ISETP.GT.U32.AND P0, PT, R8, R4, PT ;  /* 0x000000040800720c */ /* 0x000fe20003f04070 */
[--C-:B------:R-:W-:Y:S01]  /*0dc0*/  @!P3 IMAD.IADD R16, R16, 0x1, -R8.reuse ;  /* 0x000000011010b824 */ /* 0x100fe200078e0a08 */
[C---:B------:R-:W-:Y:S01]  /*0dd0*/  ISETP.GT.U32.AND P3, PT, R8.reuse, R5, PT ;  /* 0x000000050800720c */ /* 0x040fe20003f64070 */
[----:B------:R-:W-:Y:S01]  /*0de0*/  @!P1 IMAD.MOV R13, RZ, RZ, -R13 ;  /* 0x000000ffff0d9224 */ /* 0x000fe200078e0a0d */
[----:B------:R-:W-:Y:S01]  /*0df0*/  ISETP.GT.U32.AND P1, PT, R8, R3, PT ;  /* 0x000000030800720c */ /* 0x000fe20003f24070 */
[----:B------:R-:W-:Y:S01]  /*0e00*/  @!P5 IMAD.IADD R0, R0, 0x1, -R8 ;  /* 0x000000010000d824 */ /* 0x000fe200078e0a08 */
[----:B------:R-:W-:Y:S01]  /*0e10*/  LOP3.LUT R20, R29, 0x7, RZ, 0xc0, !PT ;  /* 0x000000071d147812 */ /* 0x000fe200078ec0ff */
[----:B------:R-:W-:-:S03]  /*0e20*/  @!P6 IMAD.MOV R16, RZ, RZ, -R16 ;  /* 0x000000ffff10e224 */ /* 0x000fc600078e0a10 */
[----:B------:R-:W-:Y:S01]  /*0e30*/  ISETP.GT.U32.AND P5, PT, R8, R0, PT ;  /* 0x000000000800720c */ /* 0x000fe20003fa4070 */
[--C-:B------:R-:W-:Y:S01]  /*0e40*/  @!P4 IMAD.IADD R6, R6, 0x1, -R8.reuse ;  /* 0x000000010606c824 */ /* 0x100fe200078e0a08 */
[----:B------:R-:W-:Y:S02]  /*0e50*/  ISETP.GE.AND P6, PT, R14, RZ, PT ;  /* 0x000000ff0e00720c */ /* 0x000fe40003fc6270 */
[----:B------:R-:W-:Y:S01]  /*0e60*/  ISETP.GE.AND P4, PT, R17, RZ, PT ;  /* 0x000000ff1100720c */ /* 0x000fe20003f86270 */
[--C-:B------:R-:W-:Y:S01]  /*0e70*/  @!P0 IMAD.IADD R4, R4, 0x1, -R8.reuse ;  /* 0x0000000104048824 */ /* 0x100fe200078e0a08 */
[----:B------:R-:W-:Y:S01]  /*0e80*/  ISETP.GE.AND P0, PT, R12, RZ, PT ;  /* 0x000000ff0c00720c */ /* 0x000fe20003f06270 */
[--C-:B------:R-:W-:Y:S01]  /*0e90*/  @!P3 IMAD.IADD R5, R5, 0x1, -R8.reuse ;  /* 0x000000010505b824 */ /* 0x100fe200078e0a08 */
[----:B------:R-:W-:Y:S01]  /*0ea0*/  ISETP.GE.AND P3, PT, R9, RZ, PT ;  /* 0x000000ff0900720c */ /* 0x000fe20003f66270 */
[----:B------:R-:W-:Y:S01]  /*0eb0*/  @!P1 IMAD.IADD R3, R3, 0x1, -R8 ;  /* 0x0000000103039824 */ /* 0x000fe200078e0a08 */
[----:B------:R-:W-:Y:S01]  /*0ec0*/  ISETP.GE.AND P1, PT, R10, RZ, PT ;  /* 0x000000ff0a00720c */ /* 0x000fe20003f26270 */
[----:B------:R-:W-:-:S02]  /*0ed0*/  IMAD.SHL.U32 R21, R29, 0x2, RZ ;  /* 0x000000021d157824 */ /* 0x000fc400078e00ff */
[----:B------:R-:W-:Y:S01]  /*0ee0*/  IMAD R22, R20, 0x110, RZ ;  /* 0x0000011014167824 */ /* 0x000fe200078e02ff */
[----:B------:R-:W-:Y:S01]  /*0ef0*/  LOP3.LUT R10, RZ, c[0x0][0x17c], RZ, 0x33, !PT ;  /* 0x00005f00ff0a7a12 */ /* 0x000fe200078e33ff */
[----:B------:R-:W-:Y:S01]  /*0f00*/  @!P5 IMAD.IADD R0, R0, 0x1, -R8 ;  /* 0x000000010000d824 */ /* 0x000fe200078e0a08 */
[----:B------:R-:W-:Y:S01]  /*0f10*/  ISETP.NE.AND P5, PT, RZ, c[0x0][0x17c], PT ;  /* 0x00005f00ff007a0c */ /* 0x000fe20003fa5270 */
[----:B------:R-:W-:Y:S01]  /*0f20*/  IMAD.SHL.U32 R18, R29, 0x200, RZ ;  /* 0x000002001d127824 */ /* 0x000fe200078e00ff */
[----:B------:R-:W-:Y:S02]  /*0f30*/  LOP3.LUT R23, R22, 0x30, R21, 0x78, !PT ;  /* 0x0000003016177812 */ /* 0x000fe400078e7815 */
[----:B------:R-:W-:Y:S01]  /*0f40*/  LOP3.LUT R21, R21, 0x10, RZ, 0xc0, !PT ;  /* 0x0000001015157812 */ /* 0x000fe200078ec0ff */
[----:B------:R-:W-:Y:S01]  /*0f50*/  @!P6 IMAD.MOV R11, RZ, RZ, -R11 ;  /* 0x000000ffff0be224 */ /* 0x000fe200078e0a0b */
[----:B------:R-:W-:Y:S01]  /*0f60*/  SEL R13, R10, R13, !P5 ;  /* 0x0000000d0a0d7207 */ /* 0x000fe20006800000 */
[----:B------:R-:W-:Y:S01]  /*0f70*/  @!P4 IMAD.MOV R6, RZ, RZ, -R6 ;  /* 0x000000ffff06c224 */ /* 0x000fe200078e0a06 */
[----:B------:R-:W-:Y:S01]  /*0f80*/  STL [R1+0x3a4], R23 ;  /* 0x0003a41701007387 */ /* 0x000fe20000100800 */
[----:B------:R-:W-:Y:S01]  /*0f90*/  IMAD.MOV.U32 R14, RZ, RZ, R3 ;  /* 0x000000ffff0e7224 */ /* 0x000fe200078e0003 */
[----:B------:R-:W-:Y:S01]  /*0fa0*/  LOP3.LUT R21, R21, 0xe0, R29, 0xf8, !PT ;  /* 0x000000e015157812 */ /* 0x000fe200078ef81d */
[----:B------:R-:W-:Y:S01]  /*0fb0*/  @!P2 IMAD.MOV R0, RZ, RZ, -R0 ;  /* 0x000000ffff00a224 */ /* 0x000fe200078e0a00 */
[----:B------:R0:W-:Y:S01]  /*0fc0*/  STL [R1+0xca8], R18 ;  /* 0x000ca81201007387 */ /* 0x0001e20000100800 */
[----:B------:R-:W-:Y:S01]  /*0fd0*/  LOP3.LUT R29, R18, 0x2000, RZ, 0xc0, !PT ;  /* 0x00002000121d7812 */ /* 0x000fe200078ec0ff */
[----:B------:R-:W-:Y:S01]  /*0fe0*/  @!P0 IMAD.MOV R4, RZ, RZ, -R4 ;  /* 0x000000ffff048224 */ /* 0x000fe200078e0a04 */
[C---:B------:R-:W-:Y:S01]  /*0ff0*/  SEL R11, R10.reuse, R11, !P5 ;  /* 0x0000000b0a0b7207 */ /* 0x040fe20006800000 */
[----:B------:R-:W-:Y:S01]  /*1000*/  @!P3 IMAD.MOV R5, RZ, RZ, -R5 ;  /* 0x000000ffff05b224 */ /* 0x000fe200078e0a05 */
[C---:B------:R-:W-:Y:S01]  /*1010*/  SEL R17, R10.reuse, R6, !P5 ;  /* 0x000000060a117207 */ /* 0x040fe20006800000 */
[----:B------:R-:W-:Y:S01]  /*1020*/  @!P1 IMAD.MOV R14, RZ, RZ, -R14 ;  /* 0x000000ffff0e9224 */ /* 0x000fe200078e0a0e */
[C---:B0-----:R-:W-:Y:S01]  /*1030*/  SEL R18, R10.reuse, R16, !P5 ;  /* 0x000000100a127207 */ /* 0x041fe20006800000 */
[----:B------:R-:W-:Y:S01]  /*1040*/  IMAD R16, R13, c[0x0][0x190], RZ ;  /* 0x000064000d107a24 */ /* 0x000fe200078e02ff */
[C---:B------:R-:W-:Y:S01]  /*1050*/  SEL R6, R10.reuse, R0, !P5 ;  /* 0x000000000a067207 */ /* 0x040fe20006800000 */
[----:B------:R-:W-:Y:S01]  /*1060*/  IMAD R11, R11, c[0x0][0x190], RZ ;  /* 0x000064000b0b7a24 */ /* 0x000fe200078e02ff */
[----:B------:R-:W-:Y:S01]  /*1070*/  SEL R3, R10, R4, !P5 ;  /* 0x000000040a037207 */ /* 0x000fe20006800000 */
[----:B------:R-:W-:Y:S01]  /*1080*/  IMAD R13, R18, c[0x0][0x190], RZ ;  /* 0x00006400120d7a24 */ /* 0x000fe200078e02ff */
[----:B------:R-:W-:-:S02]  /*1090*/  SEL R5, R10, R5, !P5 ;  /* 0x000000050a057207 */ /* 0x000fc40006800000 */
[----:B------:R-:W-:Y:S01]  /*10a0*/  SEL R4, R10, R14, !P5 ;  /* 0x0000000e0a047207 */ /* 0x000fe20006800000 */
[----:B------:R-:W-:Y:S02]  /*10b0*/  IMAD R3, R3, c[0x0][0x190], RZ ;  /* 0x0000640003037a24 */ /* 0x000fe400078e02ff */
[----:B------:R-:W-:Y:S02]  /*10c0*/  IMAD R5, R5, c[0x0][0x190], RZ ;  /* 0x0000640005057a24 */ /* 0x000fe400078e02ff */
[----:B------:R-:W-:Y:S02]  /*10d0*/  IMAD R4, R4, c[0x0][0x190], RZ ;  /* 0x0000640004047a24 */ /* 0x000fe400078e02ff */
[----:B------:R-:W-:Y:S02]  /*10e0*/  IMAD R7, R7, c[0x0][0x184], RZ ;  /* 0x0000610007077a24 */ /* 0x000fe400078e02ff */
[----:B------:R-:W-:Y:S02]  /*10f0*/  IMAD R6, R6, c[0x0][0x190], RZ ;  /* 0x0000640006067a24 */ /* 0x000fe400078e02ff */
[----:B------:R-:W-:-:S02]  /*1100*/  IMAD R2, R2, c[0x0][0x184], RZ ;  /* 0x0000610002027a24 */ /* 0x000fc400078e02ff */
[----:B------:R-:W-:-:S04]  /*1110*/  IMAD.MOV.U32 R9, RZ, RZ, c[0x0][0x188] ;  /* 0x00006200ff097624 */ /* 0x000fc800078e00ff */
[C---:B------:R-:W-:Y:S02]  /*1120*/  IMAD R10, R9.reuse, 0x7f, RZ ;  /* 0x0000007f090a7824 */ /* 0x040fe400078e02ff */
[----:B------:R-:W-:Y:S02]  /*1130*/  IMAD R14, R9, 0x7e, RZ ;  /* 0x0000007e090e7824 */ /* 0x000fe400078e02ff */
[----:B---3--:R-:W-:-:S05]  /*1140*/  IMAD R8, R28, c[0x0][0x18c], RZ ;  /* 0x000063001c087a24 */ /* 0x008fca00078e02ff */
[----:B------:R-:W-:-:S04]  /*1150*/  LEA R12, P6, R8, c[0x0][0x168], 0x1 ;  /* 0x00005a00080c7a11 */ /* 0x000fc800078c08ff */
[----:B------:R-:W-:Y:S01]  /*1160*/  LEA.HI.X.SX32 R0, R8, c[0x0][0x16c], 0x1, P6 ;  /* 0x00005b0008007a11 */ /* 0x000fe200030f0eff */
[----:B------:R-:W-:Y:S01]  /*1170*/  IMAD R8, R17, c[0x0][0x190], RZ ;  /* 0x0000640011087a24 */ /* 0x000fe200078e02ff */
[-C--:B------:R-:W-:Y:S02]  /*1180*/  LEA R17, P5, R16, R12.reuse, 0x1 ;  /* 0x0000000c10117211 */ /* 0x080fe400078a08ff */
[-C--:B------:R-:W-:Y:S02]  /*1190*/  LEA R19, P6, R13, R12.reuse, 0x1 ;  /* 0x0000000c0d137211 */ /* 0x080fe400078c08ff */
[-C--:B------:R-:W-:Y:S01]  /*11a0*/  LEA R18, P0, R11, R12.reuse, 0x1 ;  /* 0x0000000c0b127211 */ /* 0x080fe200078008ff */
[----:B------:R0:W-:Y:S04]  /*11b0*/  STL [R1+0x44c], R17 ;  /* 0x00044c1101007387 */ /* 0x0001e80000100800 */
[----:B------:R1:W-:Y:S01]  /*11c0*/  STL [R1+0x454], R19 ;  /* 0x0004541301007387 */ /* 0x0003e20000100800 */
[----:B0-----:R-:W-:-:S03]  /*11d0*/  LEA R17, P1, R8, R12, 0x1 ;  /* 0x0000000c08117211 */ /* 0x001fc600078208ff */
[----:B------:R0:W-:Y:S01]  /*11e0*/  STL [R1+0x45c], R18 ;  /* 0x00045c1201007387 */ /* 0x0001e20000100800 */
[----:B-1----:R-:W-:-:S03]  /*11f0*/  LEA R19, P2, R5, R12, 0x1 ;  /* 0x0000000c05137211 */ /* 0x002fc600078408ff */
[----:B------:R1:W-:Y:S01]  /*1200*/  STL [R1+0xc50], R17 ;  /* 0x000c501101007387 */ /* 0x0003e20000100800 */
[----:B------:R-:W-:Y:S02]  /*1210*/  LEA.HI.X.SX32 R16, R16, R0, 0x1, P5 ;  /* 0x0000000010107211 */ /* 0x000fe400028f0eff */
[-C--:B0-----:R-:W-:Y:S01]  /*1220*/  LEA R18, P3, R3, R12.reuse, 0x1 ;  /* 0x0000000c03127211 */ /* 0x081fe200078608ff */
[----:B------:R-:W-:Y:S01]  /*1230*/  STL [R1+0xc58], R19 ;  /* 0x000c581301007387 */ /* 0x000fe20000100800 */
[----:B-1----:R-:W-:-:S03]  /*1240*/  LEA R17, P4, R4, R12, 0x1 ;  /* 0x0000000c04117211 */ /* 0x002fc600078808ff */
[----:B------:R0:W-:Y:S01]  /*1250*/  STL [R1+0xc60], R18 ;  /* 0x000c601201007387 */ /* 0x0001e20000100800 */
[----:B------:R-:W-:-:S03]  /*1260*/  LEA.HI.X.SX32 R13, R13, R0, 0x1, P6 ;  /* 0x000000000d0d7211 */ /* 0x000fc600030f0eff */
[----:B------:R-:W-:Y:S01]  /*1270*/  STL [R1+0xc68], R17 ;  /* 0x000c681101007387 */ /* 0x000fe20000100800 */
[----:B------:R-:W-:-:S03]  /*1280*/  LEA.HI.X.SX32 R11, R11, R0, 0x1, P0 ;  /* 0x000000000b0b7211 */ /* 0x000fc600000f0eff */
[----:B------:R1:W-:Y:S01]  /*1290*/  STL [R1+0x448], R16 ;  /* 0x0004481001007387 */ /* 0x0003e20000100800 */
[----:B0-----:R-:W-:-:S04]  /*12a0*/  LEA R18, P5, R7, c[0x0][0x160], 0x1 ;  /* 0x0000580007127a11 */ /* 0x001fc800078a08ff */
[----:B------:R-:W-:Y:S02]  /*12b0*/  LEA.HI.X.SX32 R19, R7, c[0x0][0x164], 0x1, P5 ;  /* 0x0000590007137a11 */ /* 0x000fe400028f0eff */
[----:B------:R-:W-:Y:S02]  /*12c0*/  LEA.HI.X.SX32 R7, R8, R0, 0x1, P1 ;  /* 0x0000000008077211 */ /* 0x000fe400008f0eff */
[----:B-1----:R-:W-:Y:S01]  /*12d0*/  LEA R16, P6, R6, R12, 0x1 ;  /* 0x0000000c06107211 */ /* 0x002fe200078c08ff */
[----:B------:R0:W-:Y:S01]  /*12e0*/  STL [R1+0x450], R13 ;  /* 0x0004500d01007387 */ /* 0x0001e20000100800 */
[----:B------:R-:W-:-:S03]  /*12f0*/  LEA.HI.X.SX32 R5, R5, R0, 0x1, P2 ;  /* 0x0000000005057211 */ /* 0x000fc600010f0eff */
[----:B------:R-:W-:Y:S01]  /*1300*/  STL [R1+0xc70], R16 ;  /* 0x000c701001007387 */ /* 0x000fe20000100800 */
[----:B------:R-:W-:-:S03]  /*1310*/  LEA R12, P0, R2, c[0x0][0x160], 0x1 ;  /* 0x00005800020c7a11 */ /* 0x000fc600078008ff */
[----:B------:R-:W-:Y:S04]  /*1320*/  STL [R1+0x458], R11 ;  /* 0x0004580b01007387 */ /* 0x000fe80000100800 */
[----:B------:R1:W-:Y:S01]  /*1330*/  STL [R1+0xc34], R7 ;  /* 0x000c340701007387 */ /* 0x0003e20000100800 */
[----:B0-----:R-:W-:-:S03]  /*1340*/  LEA.HI.X.SX32 R13, R2, c[0x0][0x164], 0x1, P0 ;  /* 0x00005900020d7a11 */ /* 0x001fc600000f0eff */
[----:B------:R-:W-:Y:S04]  /*1350*/  STL.64 [R1+0x118], R18 ;  /* 0x0001181201007387 */ /* 0x000fe80000100a00 */
[----:B------:R0:W-:Y:S01]  /*1360*/  STL [R1+0xc54], R5 ;  /* 0x000c540501007387 */ /* 0x0001e20000100800 */
[-C--:B-1----:R-:W-:Y:S02]  /*1370*/  LEA.HI.X.SX32 R7, R4, R0.reuse, 0x1, P4 ;  /* 0x0000000004077211 */ /* 0x082fe400020f0eff */
[-C--:B0-----:R-:W-:Y:S01]  /*1380*/  LEA.HI.X.SX32 R5, R3, R0.reuse, 0x1, P3 ;  /* 0x0000000003057211 */ /* 0x081fe200018f0eff */
[----:B------:R-:W-:Y:S01]  /*1390*/  IMAD.WIDE R2, R10, 0x2, R18 ;  /* 0x000000020a027825 */ /* 0x000fe200078e0212 */
[----:B------:R-:W-:-:S03]  /*13a0*/  LEA.HI.X.SX32 R0, R6, R0, 0x1, P6 ;  /* 0x0000000006007211 */ /* 0x000fc600030f0eff */
[----:B------:R0:W-:Y:S04]  /*13b0*/  STL [R1+0xc5c], R5 ;  /* 0x000c5c0501007387 */ /* 0x0001e80000100800 */
[----:B------:R-:W-:Y:S04]  /*13c0*/  STL.64 [R1+0x120], R12 ;  /* 0x0001200c01007387 */ /* 0x000fe80000100a00 */
[----:B------:R1:W-:Y:S01]  /*13d0*/  STL [R1+0xc64], R7 ;  /* 0x000c640701007387 */ /* 0x0003e20000100800 */
[----:B0-----:R-:W-:-:S03]  /*13e0*/  IMAD.WIDE R4, R10, 0x2, R12 ;  /* 0x000000020a047825 */ /* 0x001fc600078e020c */
[----:B------:R-:W-:Y:S04]  /*13f0*/  STL [R1+0xc74], R2 ;  /* 0x000c740201007387 */ /* 0x000fe80000100800 */
[----:B------:R-:W-:Y:S04]  /*1400*/  STL [R1+0xc6c], R0 ;  /* 0x000c6c0001007387 */ /* 0x000fe80000100800 */
[----:B------:R0:W-:Y:S01]  /*1410*/  STL [R1+0xc48], R3 ;  /* 0x000c480301007387 */ /* 0x0001e20000100800 */
[----:B-1----:R-:W-:-:S03]  /*1420*/  IMAD.WIDE R6, R14, 0x2, R12 ;  /* 0x000000020e067825 */ /* 0x002fc600078e020c */
[----:B------:R1:W-:Y:S01]  /*1430*/  STL [R1+0xc4c], R4 ;  /* 0x000c4c0401007387 */ /* 0x0003e20000100800 */
[----:B0-----:R-:W-:-:S03]  /*1440*/  IMAD.WIDE R2, R14, 0x2, R18 ;  /* 0x000000020e027825 */ /* 0x001fc600078e0212 */
[----:B------:R-:W-:Y:S01]  /*1450*/  STL [R1+0xc40], R5 ;  /* 0x000c400501007387 */ /* 0x000fe20000100800 */
[----:B-1----:R-:W-:-:S03]  /*1460*/  IMAD R4, R9, 0x7d, RZ ;  /* 0x0000007d09047824 */ /* 0x002fc600078e02ff */
[----:B------:R-:W-:Y:S04]  /*1470*/  STL [R1+0xc44], R2 ;  /* 0x000c440201007387 */ /* 0x000fe80000100800 */
[----:B------:R0:W-:Y:S01]  /*1480*/  STL [R1+0xc38], R3 ;  /* 0x000c380301007387 */ /* 0x0001e20000100800 */
[----:B------:R-:W-:-:S03]  /*1490*/  IMAD R0, R9, 0x7c, RZ ;  /* 0x0000007c09007824 */ /* 0x000fc600078e02ff */
[----:B------:R-:W-:Y:S01]  /*14a0*/  STL [R1+0xc3c], R6 ;  /* 0x000c3c0601007387 */ /* 0x000fe20000100800 */
[----:B0-----:R-:W-:-:S03]  /*14b0*/  IMAD.WIDE R2, R4, 0x2, R18 ;  /* 0x0000000204027825 */ /* 0x001fc600078e0212 */
[----:B------:R0:W-:Y:S01]  /*14c0*/  STL [R1+0xc14], R7 ;  /* 0x000c140701007387 */ /* 0x0001e20000100800 */
[----:B------:R-:W-:-:S03]  /*14d0*/  IMAD.WIDE R4, R4, 0x2, R12 ;  /* 0x0000000204047825 */ /* 0x000fc600078e020c */
[----:B------:R-:W-:Y:S04]  /*14e0*/  STL [R1+0xc30], R2 ;  /* 0x000c300201007387 */ /* 0x000fe80000100800 */
[----:B------:R1:W-:Y:S04]  /*14f0*/  STL [R1+0xc28], R3 ;  /* 0x000c280301007387 */ /* 0x0003e80000100800 */
[----:B------:R3:W-:Y:S01]  /*1500*/  STL [R1+0xc2c], R4 ;  /* 0x000c2c0401007387 */ /* 0x0007e20000100800 */
[----:B0-----:R-:W-:-:S04]  /*1510*/  IMAD.WIDE R6, R0, 0x2, R12 ;  /* 0x0000000200067825 */ /* 0x001fc800078e020c */
[----:B-1----:R-:W-:Y:S01]  /*1520*/  IMAD.WIDE R2, R0, 0x2, R18 ;  /* 0x0000000200027825 */ /* 0x002fe200078e0212 */
[----:B------:R-:W-:Y:S03]  /*1530*/  STL [R1+0xc20], R5 ;  /* 0x000c200501007387 */ /* 0x000fe60000100800 */
[C---:B---3--:R-:W-:Y:S01]  /*1540*/  IMAD R4, R9.reuse, 0x7b, RZ ;  /* 0x0000007b09047824 */ /* 0x048fe200078e02ff */
        /* <DEDUP_REMOVED lines=115> */
[----:B------:R1:W-:Y:S01]  /*1c80*/  STL [R1+0xb1c], R6 ;  /* 0x000b1c0601007387 */ /* 0x0003e20000100800 */
[----:B0-----:R-:W-:-:S03]  /*1c90*/  IMAD.WIDE R2, R4, 0x2, R18 ;  /* 0x0000000204027825 */ /* 0x001fc600078e0212 */
[----:B------:R-:W-:Y:S01]  /*1ca0*/  STL [R1+0x460], R7 ;  /* 0x0004600701007387 */ /* 0x000fe20000100800 */
[----:B------:R-:W-:-:S03]  /*1cb0*/  IMAD.WIDE R4, R4, 0x2, R12 ;  /* 0x0000000204047825 */ /* 0x000fc600078e020c */
[----:B------:R-:W-:Y:S04]  /*1cc0*/  STL [R1+0xb10], R2 ;  /* 0x000b100201007387 */ /* 0x000fe80000100800 */
[----:B------:R0:W-:Y:S01]  /*1cd0*/  STL [R1+0xb08], R3 ;  /* 0x000b080301007387 */ /* 0x0001e20000100800 */
[----:B-1----:R-:W-:-:S03]  /*1ce0*/  IMAD R6, R9, 0x69, RZ ;  /* 0x0000006909067824 */ /* 0x002fc600078e02ff */
[----:B------:R-:W-:Y:S01]  /*1cf0*/  STL [R1+0xb0c], R4 ;  /* 0x000b0c0401007387 */ /* 0x000fe20000100800 */
[----:B0-----:R-:W-:-:S03]  /*1d00*/  IMAD.WIDE R2, R0, 0x2, R18 ;  /* 0x0000000200027825 */ /* 0x001fc600078e0212 */
[----:B------:R0:W-:Y:S04]  /*1d10*/  STL [R1+0xb00], R5 ;  /* 0x000b000501007387 */ /* 0x0001e80000100800 */
[----:B------:R-:W-:Y:S04]  /*1d20*/  STL [R1+0xb04], R2 ;  /* 0x000b040201007387 */ /* 0x000fe80000100800 */
[----:B------:R1:W-:Y:S01]  /*1d30*/  STL [R1+0xaf8], R3 ;  /* 0x000af80301007387 */ /* 0x0003e20000100800 */
[----:B0-----:R-:W-:-:S04]  /*1d40*/  IMAD.WIDE R4, R0, 0x2, R12 ;  /* 0x0000000200047825 */ /* 0x001fc800078e020c */
[----:B------:R-:W-:Y:S01]  /*1d50*/  IMAD R0, R9, 0x68, RZ ;  /* 0x0000006809007824 */ /* 0x000fe200078e02ff */
[----:B------:R-:W-:Y:S01]  /*1d60*/  STL [R1+0xafc], R4 ;  /* 0x000afc0401007387 */ /* 0x000fe20000100800 */
[----:B-1----:R-:W-:-:S03]  /*1d70*/  IMAD.WIDE R2, R6, 0x2, R18 ;  /* 0x0000000206027825 */ /* 0x002fc600078e0212 */
        /* <DEDUP_REMOVED lines=277> */
[----:B------:R-:W-:-:S03]  /*2ed0*/  IMAD.SHL.U32 R0, R9, 0x40, RZ ;  /* 0x0000004009007824 */ /* 0x000fc600078e00ff */
        /* <DEDUP_REMOVED lines=439> */
[----:B------:R1:W-:Y:S01]  /*4a50*/  STL [R1+0xac4], R3 ;  /* 0x000ac40301007387 */ /* 0x0003e20000100800 */
[----:B0-----:R-:W-:-:S03]  /*4a60*/  IMAD.WIDE R4, R0, 0x2, R12 ;  /* 0x0000000200047825 */ /* 0x001fc600078e020c */
[----:B------:R-:W-:Y:S01]  /*4a70*/  STL [R1+0xad0], R6 ;  /* 0x000ad00601007387 */ /* 0x000fe20000100800 */
[----:B-1----:R-:W-:-:S03]  /*4a80*/  IMAD.WIDE R2, R0, 0x2, R18 ;  /* 0x0000000200027825 */ /* 0x002fc600078e0212 */
[----:B------:R0:W-:Y:S04]  /*4a90*/  STL [R1+0xacc], R7 ;  /* 0x000acc0701007387 */ /* 0x0001e80000100800 */
[----:B------:R-:W-:Y:S04]  /*4aa0*/  STL [R1+0xad8], R2 ;  /* 0x000ad80201007387 */ /* 0x000fe80000100800 */
[----:B------:R1:W-:Y:S01]  /*4ab0*/  STL [R1+0xad4], R3 ;  /* 0x000ad40301007387 */ /* 0x0003e20000100800 */
[----:B0-----:R-:W-:-:S03]  /*4ac0*/  IMAD.WIDE R6, R9, 0x2, R18 ;  /* 0x0000000209067825 */ /* 0x001fc600078e0212 */
[----:B------:R-:W-:Y:S04]  /*4ad0*/  STL [R1+0xae0], R4 ;  /* 0x000ae00401007387 */ /* 0x000fe80000100800 */
[----:B------:R-:W-:Y:S01]  /*4ae0*/  STL [R1+0xadc], R5 ;  /* 0x000adc0501007387 */ /* 0x000fe20000100800 */
[----:B-1----:R-:W-:-:S03]  /*4af0*/  IMAD.WIDE R2, R9, 0x2, R12 ;  /* 0x0000000209027825 */ /* 0x002fc600078e020c */
[----:B------:R-:W-:Y:S04]  /*4b00*/  STL [R1+0xae8], R6 ;  /* 0x000ae80601007387 */ /* 0x000fe80000100800 */
[----:B------:R-:W-:Y:S04]  /*4b10*/  STL [R1+0xae4], R7 ;  /* 0x000ae40701007387 */ /* 0x000fe80000100800 */
[----:B------:R0:W-:Y:S04]  /*4b20*/  STL [R1+0xaf0], R2 ;  /* 0x000af00201007387 */ /* 0x0001e80000100800 */
[----:B------:R-:W-:Y:S04]  /*4b30*/  STL [R1+0xaec], R3 ;  /* 0x000aec0301007387 */ /* 0x000fe80000100800 */
[----:B------:R-:W-:Y:S04]  /*4b40*/  STL [R1+0x440], RZ ;  /* 0x000440ff01007387 */ /* 0x000fe80000100800 */
[----:B------:R-:W-:Y:S01]  /*4b50*/  STL [R1+0x170], RZ ;  /* 0x000170ff01007387 */ /* 0x000fe20000100800 */
[----:B0-----:R-:W-:-:S03]  /*4b60*/  SHF.R.S32.HI R2, RZ, 0x7, R15 ;  /* 0x00000007ff027819 */ /* 0x001fc6000001140f */
[----:B------:R-:W-:Y:S04]  /*4b70*/  STL [R1+0x174], RZ ;  /* 0x000174ff01007387 */ /* 0x000fe80000100800 */
[----:B------:R-:W-:Y:S04]  /*4b80*/  STL [R1+0x178], RZ ;  /* 0x000178ff01007387 */ /* 0x000fe80000100800 */
[----:B------:R-:W-:Y:S04]  /*4b90*/  STL [R1+0x17c], RZ ;  /* 0x00017cff01007387 */ /* 0x000fe80000100800 */
[----:B------:R-:W-:Y:S04]  /*4ba0*/  STL [R1+0x160], RZ ;  /* 0x000160ff01007387 */ /* 0x000fe80000100800 */
[----:B------:R-:W-:Y:S04]  /*4bb0*/  STL [R1+0x164], RZ ;  /* 0x000164ff01007387 */ /* 0x000fe80000100800 */
[----:B------:R-:W-:Y:S04]  /*4bc0*/  STL [R1+0x168], RZ ;  /* 0x000168ff01007387 */ /* 0x000fe80000100800 */
[----:B------:R-:W-:Y:S04]  /*4bd0*/  STL [R1+0x16c], RZ ;  /* 0x00016cff01007387 */ /* 0x000fe80000100800 */
[----:B------:R0:W-:Y:S04]  /*4be0*/  STL [R1+0xc9c], R2 ;  /* 0x000c9c0201007387 */ /* 0x0001e80000100800 */
[----:B------:R1:W-:Y:S04]  /*4bf0*/  STL [R1+0x150], RZ ;  /* 0x000150ff01007387 */ /* 0x0003e80000100800 */
[----:B------:R1:W-:Y:S04]  /*4c00*/  STL [R1+0x154], RZ ;  /* 0x000154ff01007387 */ /* 0x0003e80000100800 */
[----:B------:R1:W-:Y:S04]  /*4c10*/  STL [R1+0x158], RZ ;  /* 0x000158ff01007387 */ /* 0x0003e80000100800 */
[----:B------:R1:W-:Y:S01]  /*4c20*/  STL [R1+0x15c], RZ ;  /* 0x00015cff01007387 */ /* 0x0003e20000100800 */
[----:B--2---:R-:W-:-:S03]  /*4c30*/  IMAD.SHL.U32 R28, R27, 0x2, RZ ;  /* 0x000000021b1c7824 */ /* 0x004fc600078e00ff */
[----:B------:R1:W-:Y:S04]  /*4c40*/  STL [R1+0x130], RZ ;  /* 0x000130ff01007387 */ /* 0x0003e80000100800 */
[----:B------:R1:W-:Y:S01]  /*4c50*/  STL [R1+0x134], RZ ;  /* 0x000134ff01007387 */ /* 0x0003e20000100800 */
[----:B------:R-:W-:-:S03]  /*4c60*/  IMAD.MOV.U32 R19, RZ, RZ, R26 ;  /* 0x000000ffff137224 */ /* 0x000fc600078e001a */
[----:B------:R1:W-:Y:S04]  /*4c70*/  STL [R1+0x138], RZ ;  /* 0x000138ff01007387 */ /* 0x0003e80000100800 */
[----:B------:R1:W-:Y:S04]  /*4c80*/  STL [R1+0x13c], RZ ;  /* 0x00013cff01007387 */ /* 0x0003e80000100800 */
[----:B------:R1:W-:Y:S01]  /*4c90*/  STL [R1+0x50], RZ ;  /* 0x000050ff01007387 */ /* 0x0003e20000100800 */
[----:B0-----:R-:W-:-:S03]  /*4ca0*/  LOP3.LUT R2, R28, 0x20, RZ, 0x3c, !PT ;  /* 0x000000201c027812 */ /* 0x001fc600078e3cff */
[----:B------:R1:W-:Y:S01]  /*4cb0*/  STL [R1+0x54], RZ ;  /* 0x000054ff01007387 */ /* 0x0003e20000100800 */
[----:B------:R-:W-:-:S03]  /*4cc0*/  LOP3.LUT R2, R28, 0x50, RZ, 0x3c, !PT ;  /* 0x000000501c027812 */ /* 0x000fc600078e3cff */
[----:B------:R1:W-:Y:S01]  /*4cd0*/  STL [R1+0x58], RZ ;  /* 0x000058ff01007387 */ /* 0x0003e20000100800 */
[----:B------:R-:W-:-:S03]  /*4ce0*/  LOP3.LUT R2, R19, 0x20, RZ, 0x3c, !PT ;  /* 0x0000002013027812 */ /* 0x000fc600078e3cff */
[----:B------:R1:W-:Y:S01]  /*4cf0*/  STL [R1+0x5c], RZ ;  /* 0x00005cff01007387 */ /* 0x0003e20000100800 */
[----:B------:R-:W-:-:S03]  /*4d00*/  LOP3.LUT R2, R23, 0x40, RZ, 0x3c, !PT ;  /* 0x0000004017027812 */ /* 0x000fc600078e3cff */
[----:B------:R1:W-:Y:S04]  /*4d10*/  STL [R1+0x40], RZ ;  /* 0x000040ff01007387 */ /* 0x0003e80000100800 */
[----:B------:R1:W-:Y:S04]  /*4d20*/  STL [R1+0x44], RZ ;  /* 0x000044ff01007387 */ /* 0x0003e80000100800 */
[----:B------:R1:W-:Y:S04]  /*4d30*/  STL [R1+0x48], RZ ;  /* 0x000048ff01007387 */ /* 0x0003e80000100800 */
[----:B------:R1:W-:Y:S04]  /*4d40*/  STL [R1+0x4c], RZ ;  /* 0x00004cff01007387 */ /* 0x0003e80000100800 */
[----:B------:R1:W-:Y:S04]  /*4d50*/  STL [R1+0x140], RZ ;  /* 0x000140ff01007387 */ /* 0x0003e80000100800 */
[----:B------:R1:W-:Y:S04]  /*4d60*/  STL [R1+0x144], RZ ;  /* 0x000144ff01007387 */ /* 0x0003e80000100800 */
[----:B------:R1:W-:Y:S04]  /*4d70*/  STL [R1+0x148], RZ ;  /* 0x000148ff01007387 */ /* 0x0003e80000100800 */
[----:B------:R1:W-:Y:S04]  /*4d80*/  STL [R1+0x14c], RZ ;  /* 0x00014cff01007387 */ /* 0x0003e80000100800 */
[----:B------:R1:W-:Y:S01]  /*4d90*/  STL [R1+0xca4], R2 ;  /* 0x000ca40201007387 */ /* 0x0003e20000100800 */
[----:B------:R-:W-:-:S02]  /*4da0*/  IMAD R20, R20, 0x410, RZ ;  /* 0x0000041014147824 */ /* 0x000fc400078e02ff */
[----:B------:R-:W-:Y:S01]  /*4db0*/  IMAD.SHL.U32 R9, R9, 0x80, RZ ;  /* 0x0000008009097824 */ /* 0x000fe200078e00ff */
[----:B------:R-:W-:Y:S02]  /*4dc0*/  ULDC UR4, c[0x0][0x18c] ;  /* 0x0000630000047ab9 */ /* 0x000fe40000000800 */
[----:B------:R-:W-:Y:S01]  /*4dd0*/  LOP3.LUT R20, R20, R21, RZ, 0x3c, !PT ;  /* 0x0000001514147212 */ /* 0x000fe200078e3cff */
[----:B------:R-:W-:Y:S01]  /*4de0*/  USHF.L.U32 UR4, UR4, 0x7, URZ ;  /* 0x0000000704047899 */ /* 0x000fe2000800063f */
[----:B------:R-:W-:Y:S02]  /*4df0*/  SHF.R.S32.HI R0, RZ, 0x1f, R9 ;  /* 0x0000001fff007819 */ /* 0x000fe40000011409 */
[C---:B------:R-:W-:Y:S01]  /*4e00*/  LOP3.LUT R3, R28.reuse, 0x10, RZ, 0x3c, !PT ;  /* 0x000000101c037812 */ /* 0x040fe200078e3cff */
[----:B------:R-:W-:Y:S01]  /*4e10*/  USHF.R.S32.HI UR5, URZ, 0x1f, UR4 ;  /* 0x0000001f3f057899 */ /* 0x000fe20008011404 */
[C---:B------:R-:W-:Y:S02]  /*4e20*/  LOP3.LUT R4, R28.reuse, 0x30, RZ, 0x3c, !PT ;  /* 0x000000301c047812 */ /* 0x040fe400078e3cff */
[C---:B------:R-:W-:Y:S01]  /*4e30*/  LOP3.LUT R3, R28.reuse, 0x40, RZ, 0x3c, !PT ;  /* 0x000000401c037812 */ /* 0x040fe200078e3cff */
[----:B------:R-:W-:Y:S01]  /*4e40*/  IMAD.IADD R29, R29, 0x1, R20 ;  /* 0x000000011d1d7824 */ /* 0x000fe200078e0214 */
[C---:B------:R-:W-:Y:S01]  /*4e50*/  LOP3.LUT R4, R28.reuse, 0x60, RZ, 0x3c, !PT ;  /* 0x000000601c047812 */ /* 0x040fe200078e3cff */
[----:B------:R-:W-:Y:S01]  /*4e60*/  CS2R R24, SRZ ;  /* 0x0000000000187805 */ /* 0x000fe2000001ff00 */
[----:B------:R-:W-:Y:S01]  /*4e70*/  LOP3.LUT R3, R28, 0x70, RZ, 0x3c, !PT ;  /* 0x000000701c037812 */ /* 0x000fe200078e3cff */
[----:B------:R-:W-:Y:S01]  /*4e80*/  CS2R R26, SRZ ;  /* 0x00000000001a7805 */ /* 0x000fe2000001ff00 */
[----:B------:R-:W-:-:S02]  /*4e90*/  SHF.L.U64.HI R0, R9, 0x1, R0 ;  /* 0x0000000109007819 */ /* 0x000fc40000010200 */
[C---:B------:R-:W-:Y:S02]  /*4ea0*/  LOP3.LUT R4, R19.reuse, 0x40, RZ, 0x3c, !PT ;  /* 0x0000004013047812 */ /* 0x040fe400078e3cff */
[----:B------:R-:W-:Y:S01]  /*4eb0*/  LOP3.LUT R3, R19, 0x60, RZ, 0x3c, !PT ;  /* 0x0000006013037812 */ /* 0x000fe200078e3cff */
[----:B------:R-:W-:Y:S02]  /*4ec0*/  USHF.L.U32 UR8, UR4, 0x1, URZ ;  /* 0x0000000104087899 */ /* 0x000fe4000800063f */
[----:B-1----:R-:W-:-:S03]  /*4ed0*/  USHF.L.U64.HI UR5, UR4, 0x1, UR5 ;  /* 0x0000000104057899 */ /* 0x002fc60008010205 */
.L_x_3:
[----:B------:R-:W2:Y:S04]  /*4ee0*/  LDL.64 R2, [R1+0x120] ;  /* 0x0001200001027983 */ /* 0x000ea80000100a00 */
[----:B------:R-:W-:Y:S04]  /*4ef0*/  STL [R1+0x1340], R5 ;  /* 0x0013400501007387 */ /* 0x000fe80000100800 */
        /* <DEDUP_REMOVED lines=207> */
[----:B-----5:R-:W-:Y:S04]  /*5bf0*/  STL [R1+0x1328], R11 ;  /* 0x0013280b01007387 */ /* 0x020fe80000100800 */
        /* <DEDUP_REMOVED lines=14> */
[----:B------:R-:W-:Y:S04]  /*5ce0*/  STL.64 [R1+0x1218], R26 ;  /* 0x0012181a01007387 */ /* 0x000fe80000100a00 */
[----:B------:R-:W-:Y:S04]  /*5cf0*/  STL.64 [R1+0x1210], R24 ;  /* 0x0012101801007387 */ /* 0x000fe80000100a00 */
[----:B------:R0:W-:Y:S04]  /*5d00*/  STL [R1+0xe28], R0 ;  /* 0x000e280001007387 */ /* 0x0001e80000100800 */
[----:B0-----:R-:W3:Y:S01]  /*5d10*/  LDL.LU R0, [R1+0x440] ;  /* 0x0004400001007983 */ /* 0x001ee20000300800 */
[----:B------:R-:W-:Y:S01]  /*5d20*/  IMAD.MOV.U32 R6, RZ, RZ, -0x80 ;  /* 0xffffff80ff067424 */ /* 0x000fe200078e00ff */
[----:B------:R-:W-:-:S02]  /*5d30*/  PRMT R4, RZ, 0x7610, R4 ;  /* 0x00007610ff047816 */ /* 0x000fc40000000004 */
[----:B------:R-:W-:Y:S01]  /*5d40*/  PRMT R5, RZ, 0x7610, R5 ;  /* 0x00007610ff057816 */ /* 0x000fe20000000005 */
[----:B---3--:R-:W-:Y:S01]  /*5d50*/  IMAD R6, R0, R6, c[0x0][0x180] ;  /* 0x0000600000067624 */ /* 0x008fe200078e0206 */
[----:B------:R-:W-:Y:S04]  /*5d60*/  STL [R1+0xfa8], R0 ;  /* 0x000fa80001007387 */ /* 0x000fe80000100800 */
[C---:B------:R-:W-:Y:S02]  /*5d70*/  ISETP.GT.AND P0, PT, R6.reuse, RZ, PT ;  /* 0x000000ff0600720c */ /* 0x040fe40003f04270 */
[----:B------:R-:W-:-:S11]  /*5d80*/  ISETP.GT.AND P1, PT, R6, 0x1, PT ;  /* 0x000000010600780c */ /* 0x000fd60003f24270 */
[----:B--2---:R-:W2:Y:S04]  /*5d90*/  @P0 LDG.E.U16 R4, [R2.64] ;  /* 0x0000000602040981 */ /* 0x004ea8000c1e1500 */
[----:B--2---:R0:W-:Y:S04]  /*5da0*/  STL [R1+0x43c], R4 ;  /* 0x00043c0401007387 */ /* 0x0041e80000100800 */
[----:B0-----:R-:W2:Y:S04]  /*5db0*/  LDL.LU R4, [R1+0x1668] ;  /* 0x0016680001047983 */ /* 0x001ea80000300800 */
[----:B------:R-:W3:Y:S01]  /*5dc0*/  LDL.64 R2, [R1+0x118] ;  /* 0x0001180001027983 */ /* 0x000ee20000100a00 */
[----:B------:R-:W-:-:S02]  /*5dd0*/  ISETP.GT.AND P2, PT, R6, 0x2, PT ;  /* 0x000000020600780c */ /* 0x000fc40003f44270 */
[----:B--2---:R-:W-:Y:S01]  /*5de0*/  PRMT R4, RZ, 0x7610, R4 ;  /* 0x00007610ff047816 */ /* 0x004fe20000000004 */
[----:B---3--:R-:W2:Y:S04]  /*5df0*/  @P0 LDG.E.U16 R5, [R2.64] ;  /* 0x0000000602050981 */ /* 0x008ea8000c1e1500 */
[----:B--2---:R0:W-:Y:S04]  /*5e00*/  STL [R1+0x438], R5 ;  /* 0x0004380501007387 */ /* 0x0041e80000100800 */
[----:B0-----:R-:W2:Y:S04]  /*5e10*/  LDL.LU R5, [R1+0x1664] ;  /* 0x0016640001057983 */ /* 0x001ea80000300800 */
[----:B------:R-:W3:Y:S04]  /*5e20*/  LDL R2, [R1+0xaec] ;  /* 0x000aec0001027983 */ /* 0x000ee80000100800 */
[----:B------:R-:W3:Y:S01]  /*5e30*/  LDL R3, [R1+0xaf0] ;  /* 0x000af00001037983 */ /* 0x000ee20000100800 */
[----:B--2---:R-:W-:-:S02]  /*5e40*/  PRMT R5, RZ, 0x7610, R5 ;  /* 0x00007610ff057816 */ /* 0x004fc40000000005 */
[----:B---3--:R-:W-:-:S04]  /*5e50*/  @P1 LOP3.LUT R3, R3, R2, RZ, 0x3c, !PT ;  /* 0x0000000203031212 */ /* 0x008fc800078e3cff */
[----:B------:R-:W-:-:S04]  /*5e60*/  @P1 LOP3.LUT R2, R3, R2, RZ, 0x3c, !PT ;  /* 0x0000000203021212 */ /* 0x000fc800078e3cff */
[----:B------:R-:W-:-:S05]  /*5e70*/  @P1 LOP3.LUT R3, R3, R2, RZ, 0x3c, !PT ;  /* 0x0000000203031212 */ /* 0x000fca00078e3cff */
[----:B------:R-:W2:Y:S04]  /*5e80*/  @P1 LDG.E.U16 R4, [R2.64] ;  /* 0x0000000602041981 */ /* 0x000ea8000c1e1500 */
[----:B--2---:R0:W-:Y:S04]  /*5e90*/  STL [R1+0x434], R4 ;  /* 0x0004340401007387 */ /* 0x0041e80000100800 */
[----:B0-----:R-:W2:Y:S04]  /*5ea0*/  LDL.LU R4, [R1+0x1660] ;  /* 0x0016600001047983 */ /* 0x001ea80000300800 */
[----:B------:R-:W3:Y:S04]  /*5eb0*/  LDL R2, [R1+0xae4] ;  /* 0x000ae40001027983 */ /* 0x000ee80000100800 */
[----:B------:R-:W3:Y:S01]  /*5ec0*/  LDL R3, [R1+0xae8] ;  /* 0x000ae80001037983 */ /* 0x000ee20000100800 */
[----:B------:R-:W-:-:S02]  /*5ed0*/  ISETP.GT.AND P0, PT, R6, 0x3, PT ;  /* 0x000000030600780c */ /* 0x000fc40003f04270 */
[----:B--2---:R-:W-:Y:S02]  /*5ee0*/  PRMT R4, RZ, 0x7610, R4 ;  /* 0x00007610ff047816 */ /* 0x004fe40000000004 */
        /* <DEDUP_REMOVED lines=1468> */
[----:B0-----:R-:W2:Y:S01]  /*bab0*/  LDL.LU R5, [R1+0x13f4] ;  /* 0x0013f40001057983 */ /* 0x001ea20000300800 */
[----:B------:R-:W3:Y:S02]  /*bac0*/  LDL R2, [R1+0x60c] ;  /* 0x00060c0001027983 */ /* 0x000ee40000100800 */
        /* <DEDUP_REMOVED lines=286> */
[----:B------:R-:W-:-:S02]  /*ccb0*/  PRMT R29, RZ, 0x7610, R29 ;  /* 0x00007610ff1d7816 */ /* 0x000fc4000000001d */
[----:B------:R-:W-:Y:S02]  /*ccc0*/  PRMT R26, RZ, 0x7610, R26 ;  /* 0x00007610ff1a7816 */ /* 0x000fe4000000001a */
[----:B------:R-:W-:Y:S02]  /*ccd0*/  ISETP.GT.AND P0, PT, R6, 0x60, PT ;  /* 0x000000600600780c */ /* 0x000fe40003f04270 */
        /* <DEDUP_REMOVED lines=8> */
[----:B------:R-:W3:Y:S02]  /*cd60*/  LDL R3, [R1+0x518] ;  /* 0x0005180001037983 */ /* 0x000ee40000100800 */
[----:B---3--:R-:W-:-:S04]  /*cd70*/  @P1 LOP3.LUT R3, R3, R2, RZ, 0x3c, !PT ;  /* 0x0000000203031212 */ /* 0x008fc800078e3cff */
[----:B------:R-:W-:-:S04]  /*cd80*/  @P1 LOP3.LUT R2, R3, R2, RZ, 0x3c, !PT ;  /* 0x0000000203021212 */ /* 0x000fc800078e3cff */
[----:B------:R-:W-:-:S05]  /*cd90*/  @P1 LOP3.LUT R3, R3, R2, RZ, 0x3c, !PT ;  /* 0x0000000203031212 */ /* 0x000fca00078e3cff */
[----:B------:R-:W3:Y:S04]  /*cda0*/  @P1 LDG.E.U16 R5, [R2.64] ;  /* 0x0000000602051981 */ /* 0x000ee8000c1e1500 */
[----:B---3--:R0:W-:Y:S04]  /*cdb0*/  STL [R1+0x108], R5 ;  /* 0x0001080501007387 */ /* 0x0081e80000100800 */
[----:B0-----:R-:W3:Y:S01]  /*cdc0*/  LDL.LU R5, [R1+0x1374] ;  /* 0x0013740001057983 */ /* 0x001ee20000300800 */
[----:B------:R-:W4:Y:S02]  /*cdd0*/  LDL R2, [R1+0x50c] ;  /* 0x00050c0001027983 */ /* 0x000f240000100800 */
[----:B------:R-:W4:Y:S01]  /*cde0*/  LDL R3, [R1+0x510] ;  /* 0x0005100001037983 */ /* 0x000f220000100800 */
[----:B--2---:R-:W-:-:S02]  /*cdf0*/  PRMT R4, RZ, 0x7610, R4 ;  /* 0x00007610ff047816 */ /* 0x004fc40000000004 */
[----:B------:R-:W-:Y:S02]  /*ce00*/  ISETP.GT.AND P1, PT, R6, 0x61, PT ;  /* 0x000000610600780c */ /* 0x000fe40003f24270 */
[----:B----4-:R-:W-:-:S04]  /*ce10*/  @P2 LOP3.LUT R3, R3, R2, RZ, 0x3c, !PT ;  /* 0x0000000203032212 */ /* 0x010fc800078e3cff */
[----:B------:R-:W-:-:S04]  /*ce20*/  @P2 LOP3.LUT R2, R3, R2, RZ, 0x3c, !PT ;  /* 0x0000000203022212 */ /* 0x000fc800078e3cff */
[----:B------:R-:W-:-:S05]  /*ce30*/  @P2 LOP3.LUT R3, R3, R2, RZ, 0x3c, !PT ;  /* 0x0000000203032212 */ /* 0x000fca00078e3cff */
[----:B------:R0:W2:Y:S04]  /*ce40*/  @P2 LDG.E.U16 R29, [R2.64] ;  /* 0x00000006021d2981 */ /* 0x0000a8000c1e1500 */
[----:B0-----:R-:W4:Y:S04]  /*ce50*/  LDL R2, [R1+0x504] ;  /* 0x0005040001027983 */ /* 0x001f280000100800 */
[----:B------:R-:W4:Y:S04]  /*ce60*/  LDL R3, [R1+0x508] ;  /* 0x0005080001037983 */ /* 0x000f280000100800 */
[----:B--2---:R-:W-:Y:S01]  /*ce70*/  STL [R1+0x126c], R29 ;  /* 0x00126c1d01007387 */ /* 0x004fe20000100800 */
[----:B----4-:R-:W-:-:S04]  /*ce80*/  @P2 LOP3.LUT R3, R3, R2, RZ, 0x3c, !PT ;  /* 0x0000000203032212 */ /* 0x010fc800078e3cff */
[----:B------:R-:W-:-:S04]  /*ce90*/  @P2 LOP3.LUT R2, R3, R2, RZ, 0x3c, !PT ;  /* 0x0000000203022212 */ /* 0x000fc800078e3cff */
[----:B------:R-:W-:-:S05]  /*cea0*/  @P2 LOP3.LUT R3, R3, R2, RZ, 0x3c, !PT ;  /* 0x0000000203032212 */ /* 0x000fca00078e3cff */
[----:B------:R0:W2:Y:S04]  /*ceb0*/  @P2 LDG.E.U16 R26, [R2.64] ;  /* 0x00000006021a2981 */ /* 0x0000a8000c1e1500 */
[----:B0-----:R-:W4:Y:S04]  /*cec0*/  LDL R2, [R1+0x4fc] ;  /* 0x0004fc0001027983 */ /* 0x001f280000100800 */
[----:B------:R-:W4:Y:S01]  /*ced0*/  LDL R3, [R1+0x500] ;  /* 0x0005000001037983 */ /* 0x000f220000100800 */
[----:B---3--:R-:W-:-:S03]  /*cee0*/  PRMT R5, RZ, 0x7610, R5 ;  /* 0x00007610ff057816 */ /* 0x008fc60000000005 */
[----:B--2---:R-:W-:Y:S01]  /*cef0*/  STL [R1+0x1270], R26 ;  /* 0x0012701a01007387 */ /* 0x004fe20000100800 */
[----:B----4-:R-:W-:-:S04]  /*cf00*/  @P0 LOP3.LUT R3, R3, R2, RZ, 0x3c, !PT ;  /* 0x0000000203030212 */ /* 0x010fc800078e3cff */
        /* <DEDUP_REMOVED lines=57> */
[----:B---3--:R-:W-:Y:S02]  /*d2a0*/  PRMT R5, RZ, 0x7610, R5 ;  /* 0x00007610ff057816 */ /* 0x008fe40000000005 */
[----:B----4-:R-:W-:-:S04]  /*d2b0*/  @P0 LOP3.LUT R3, R3, R2, RZ, 0x3c, !PT ;  /* 0x0000000203030212 */ /* 0x010fc800078e3cff */
        /* <DEDUP_REMOVED lines=14> */
[----:B------:R-:W4:Y:S02]  /*d3a0*/  LDL R3, [R1+0x4c0] ;  /* 0x0004c00001037983 */ /* 0x000f240000100800 */
[----:B----4-:R-:W-:-:S04]  /*d3b0*/  @P1 LOP3.LUT R3, R3, R2, RZ, 0x3c, !PT ;  /* 0x0000000203031212 */ /* 0x010fc800078e3cff */
[----:B------:R-:W-:-:S04]  /*d3c0*/  @P1 LOP3.LUT R2, R3, R2, RZ, 0x3c, !PT ;  /* 0x0000000203021212 */ /* 0x000fc800078e3cff */
[----:B------:R-:W-:-:S05]  /*d3d0*/  @P1 LOP3.LUT R3, R3, R2, RZ, 0x3c, !PT ;  /* 0x0000000203031212 */ /* 0x000fca00078e3cff */
[----:B------:R-:W4:Y:S04]  /*d3e0*/  @P1 LDG.E.U16 R5, [R2.64] ;  /* 0x0000000602051981 */ /* 0x000f28000c1e1500 */
[----:B----4-:R0:W-:Y:S04]  /*d3f0*/  STL [R1+0xb0], R5 ;  /* 0x0000b00501007387 */ /* 0x0101e80000100800 */
[----:B0-----:R-:W4:Y:S01]  /*d400*/  LDL.LU R5, [R1+0x1350] ;  /* 0x0013500001057983 */ /* 0x001f220000300800 */
[----:B------:R-:W2:Y:S02]  /*d410*/  LDL R2, [R1+0x4b4] ;  /* 0x0004b40001027983 */ /* 0x000ea40000100800 */
[----:B------:R-:W2:Y:S01]  /*d420*/  LDL R3, [R1+0x4b8] ;  /* 0x0004b80001037983 */ /* 0x000ea20000100800 */
[----:B---3--:R-:W-:-:S02]  /*d430*/  PRMT R4, RZ, 0x7610, R4 ;  /* 0x00007610ff047816 */ /* 0x008fc40000000004 */
[C---:B------:R-:W-:Y:S02]  /*d440*/  ISETP.GT.AND P0, PT, R6.reuse, 0x66, PT ;  /* 0x000000660600780c */ /* 0x040fe40003f04270 */
[----:B------:R-:W-:Y:S02]  /*d450*/  ISETP.GT.AND P3, PT, R6, 0x68, PT ;  /* 0x000000680600780c */ /* 0x000fe40003f64270 */
[----:B----4-:R-:W-:Y:S02]  /*d460*/  PRMT R5, RZ, 0x7610, R5 ;  /* 0x00007610ff057816 */ /* 0x010fe40000000005 */
[----:B--2---:R-:W-:-:S04]  /*d470*/  @P1 LOP3.LUT R3, R3, R2, RZ, 0x3c, !PT ;  /* 0x0000000203031212 */ /* 0x004fc800078e3cff */
        /* <DEDUP_REMOVED lines=26> */
[----:B---3--:R-:W-:-:S02]  /*d620*/  PRMT R5, RZ, 0x7610, R5 ;  /* 0x00007610ff057816 */ /* 0x008fc40000000005 */
[----:B----4-:R-:W-:-:S04]  /*d630*/  @P0 LOP3.LUT R3, R3, R2, RZ, 0x3c, !PT ;  /* 0x0000000203030212 */ /* 0x010fc800078e3cff */
[----:B------:R-:W-:-:S04]  /*d640*/  @P0 LOP3.LUT R2, R3, R2, RZ, 0x3c, !PT ;  /* 0x0000000203020212 */ /* 0x000fc800078e3cff */
[----:B------:R-:W-:-:S05]  /*d650*/  @P0 LOP3.LUT R3, R3, R2, RZ, 0x3c, !PT ;  /* 0x0000000203030212 */ /* 0x000fca00078e3cff */
[----:B------:R0:W3:Y:S04]  /*d660*/  @P0 LDG.E.U16 R26, [R2.64] ;  /* 0x00000006021a0981 */ /* 0x0000e8000c1e1500 */
[----:B0-----:R-:W4:Y:S04]  /*d670*/  LDL R2, [R1+0x47c] ;  /* 0x00047c0001027983 */ /* 0x001f280000100800 */
[----:B------:R-:W4:Y:S01]  /*d680*/  LDL R3, [R1+0x480] ;  /* 0x0004800001037983 */ /* 0x000f220000100800 */
[----:B--2---:R-:W-:-:S03]  /*d690*/  PRMT R4, RZ, 0x7610, R4 ;  /* 0x00007610ff047816 */ /* 0x004fc60000000004 */
[----:B---3--:R-:W-:Y:S01]  /*d6a0*/  STL [R1+0x12b4], R26 ;  /* 0x0012b41a01007387 */ /* 0x008fe20000100800 */
        /* <DEDUP_REMOVED lines=27> */
[----:B------:R-:W-:-:S02]  /*d860*/  PRMT R21, RZ, 0x7610, R21 ;  /* 0x00007610ff157816 */ /* 0x000fc40000000015 */
[----:B------:R-:W-:Y:S02]  /*d870*/  PRMT R12, RZ, 0x7610, R12 ;  /* 0x00007610ff0c7816 */ /* 0x000fe4000000000c */
[----:B------:R-:W-:Y:S02]  /*d880*/  ISETP.GT.AND P3, PT, R6, 0x6b, PT ;  /* 0x0000006b0600780c */ /* 0x000fe40003f64270 */
[----:B--2---:R-:W-:-:S04]  /*d890*/  @P1 LOP3.LUT R3, R3, R2, RZ, 0x3c, !PT ;  /* 0x0000000203031212 */ /* 0x004fc800078e3cff */
[----:B------:R-:W-:-:S04]  /*d8a0*/  @P1 LOP3.LUT R2, R3, R2, RZ, 0x3c, !PT ;  /* 0x0000000203021212 */ /* 0x000fc800078e3cff */
[----:B------:R-:W-:-:S05]  /*d8b0*/  @P1 LOP3.LUT R3, R3, R2, RZ, 0x3c, !PT ;  /* 0x0000000203031212 */ /* 0x000fca00078e3cff */
[----:B------:R-:W2:Y:S04]  /*d8c0*/  @P1 LDG.E.U16 R23, [R2.64] ;  /* 0x0000000602171981 */ /* 0x000ea8000c1e1500 */
[----:B--2---:R0:W-:Y:S04]  /*d8d0*/  STL [R1+0x94], R23 ;  /* 0x0000941701007387 */ /* 0x0041e80000100800 */
[----:B0-----:R-:W2:Y:S01]  /*d8e0*/  LDL.LU R23, [R1+0x1334] ;  /* 0x0013340001177983 */ /* 0x001ea20000300800 */
[----:B------:R-:W2:Y:S02]  /*d8f0*/  LDL R2, [R1+0x464] ;  /* 0x0004640001027983 */ /* 0x000ea40000100800 */
[----:B------:R-:W2:Y:S02]  /*d900*/  LDL R3, [R1+0xafc] ;  /* 0x000afc0001037983 */ /* 0x000ea40000100800 */
        /* <DEDUP_REMOVED lines=15> */
[----:B------:R-:W2:Y:S01]  /*da00*/  LDL R3, [R1+0xb0c] ;  /* 0x000b0c0001037983 */ /* 0x000ea20000100800 */
[----:B------:R-:W-:-:S02]  /*da10*/  PRMT R11, RZ, 0x7610, R11 ;  /* 0x00007610ff0b7816 */ /* 0x000fc4000000000b */
        /* <DEDUP_REMOVED lines=32> */
[----:B------:R0:W2:Y:S04]  /*dc20*/  @P1 LDG.E.U16 R29, [R2.64] ;  /* 0x00000006021d1981 */ /* 0x0000a8000c1e1500 */
[----:B0-----:R-:W3:Y:S04]  /*dc30*/  LDL R2, [R1+0xb34] ;  /* 0x000b340001027983 */ /* 0x001ee80000100800 */
[----:B------:R-:W3:Y:S01]  /*dc40*/  LDL R3, [R1+0xb5c] ;  /* 0x000b5c0001037983 */ /* 0x000ee20000100800 */
[----:B------:R-:W-:-:S03]  /*dc50*/  PRMT R8, RZ, 0x7610, R8 ;  /* 0x00007610ff087816 */ /* 0x000fc60000000008 */
[----:B--2---:R-:W-:Y:S01]  /*dc60*/  STL [R1+0x12d0], R29 ;  /* 0x0012d01d01007387 */ /* 0x004fe20000100800 */
        /* <DEDUP_REMOVED lines=16> */
[----:B------:R-:W2:Y:S02]  /*dd70*/  LDL R2, [R1+0xbb4] ;  /* 0x000bb40001027983 */ /* 0x000ea40000100800 */
[----:B------:R-:W2:Y:S01]  /*dd80*/  LDL R3, [R1+0xbdc] ;  /* 0x000bdc0001037983 */ /* 0x000ea20000100800 */
[----:B------:R-:W-:-:S02]  /*dd90*/  PRMT R5, RZ, 0x7610, R5 ;  /* 0x00007610ff057816 */ /* 0x000fc40000000005 */
[----:B--2---:R-:W-:-:S04]  /*dda0*/  @P3 LOP3.LUT R3, R3, R2, RZ, 0x3c, !PT ;  /* 0x0000000203033212 */ /* 0x004fc800078e3cff */
[----:B------:R-:W-:-:S04]  /*ddb0*/  @P3 LOP3.LUT R2, R3, R2, RZ, 0x3c, !PT ;  /* 0x0000000203023212 */ /* 0x000fc800078e3cff */
[----:B------:R-:W-:-:S05]  /*ddc0*/  @P3 LOP3.LUT R3, R3, R2, RZ, 0x3c, !PT ;  /* 0x0000000203033212 */ /* 0x000fca00078e3cff */
[----:B------:R0:W2:Y:S04]  /*ddd0*/  @P3 LDG.E.U16 R5, [R2.64] ;  /* 0x0000000602053981 */ /* 0x0000a8000c1e1500 */
[----:B0-----:R-:W3:Y:S04]  /*dde0*/  LDL R2, [R1+0xbd8] ;  /* 0x000bd80001027983 */ /* 0x001ee80000100800 */
[----:B------:R-:W3:Y:S01]  /*ddf0*/  LDL R3, [R1+0xbe4] ;  /* 0x000be40001037983 */ /* 0x000ee20000100800 */
[----:B------:R-:W-:-:S03]  /*de00*/  PRMT R22, RZ, 0x7610, R22 ;  /* 0x00007610ff167816 */ /* 0x000fc60000000016 */
[----:B--2---:R0:W-:Y:S04]  /*de10*/  STL [R1+0x70], R5 ;  /* 0x0000700501007387 */ /* 0x0041e80000100800 */
[----:B0-----:R-:W2:Y:S01]  /*de20*/  LDL R5, [R1+0xbec] ;  /* 0x000bec0001057983 */ /* 0x001ea20000100800 */
[-C--:B---3--:R-:W-:Y:S02]  /*de30*/  @P3 LOP3.LUT R3, R3, R2.reuse, RZ, 0x3c, !PT ;  /* 0x0000000203033212 */ /* 0x088fe400078e3cff */
[----:B------:R-:W-:Y:S02]  /*de40*/  ISETP.GT.AND P1, PT, R6, 0x6d, PT ;  /* 0x0000006d0600780c */ /* 0x000fe40003f24270 */
        /* <DEDUP_REMOVED lines=31> */
[----:B------:R-:W2:Y:S01]  /*e040*/  @P2 LDG.E.U16 R18, [R2.64] ;  /* 0x0000000602122981 */ /* 0x000ea2000c1e1500 */
[----:B------:R-:W-:-:S03]  /*e050*/  PRMT R29, RZ, 0x7610, R29 ;  /* 0x00007610ff1d7816 */ /* 0x000fc6000000001d */
[----:B--2---:R0:W-:Y:S04]  /*e060*/  STL [R1+0x60], R18 ;  /* 0x0000601201007387 */ /* 0x0041e80000100800 */
[----:B0-----:R-:W2:Y:S01]  /*e070*/  LDL.LU R18, [R1+0x1308] ;  /* 0x0013080001127983 */ /* 0x001ea20000300800 */
[----:B------:R-:W2:Y:S02]  /*e080*/  LDL R3, [R1+0xbe0] ;  /* 0x000be00001037983 */ /* 0x000ea40000100800 */
[----:B------:R-:W-:Y:S01]  /*e090*/  @P3 IMAD.MOV.U32 R2, RZ, RZ, R5 ;  /* 0x000000ffff023224 */ /* 0x000fe200078e0005 */
[----:B------:R-:W-:Y:S01]  /*e0a0*/  PRMT R0, RZ, 0x7610, R0 ;  /* 0x00007610ff007816 */ /* 0x000fe20000000000 */
[----:B------:R-:W3:Y:S04]  /*e0b0*/  LDL R5, [R1+0xbfc] ;  /* 0x000bfc0001057983 */ /* 0x000ee80000100800 */
[----:B--2---:R0:W2:Y:S04]  /*e0c0*/  @P3 LDG.E.U16 R29, [R2.64] ;  /* 0x00000006021d3981 */ /* 0x0040a8000c1e1500 */
[----:B0-----:R-:W3:Y:S04]  /*e0d0*/  LDL R2, [R1+0xbe8] ;  /* 0x000be80001027983 */ /* 0x001ee80000100800 */
[----:B------:R-:W3:Y:S01]  /*e0e0*/  LDL R3, [R1+0xbf0] ;  /* 0x000bf00001037983 */ /* 0x000ee20000100800 */
[----:B------:R-:W-:-:S03]  /*e0f0*/  ISETP.GT.AND P2, PT, R6, 0x72, PT ;  /* 0x000000720600780c */ /* 0x000fc60003f44270 */
[----:B--2---:R0:W-:Y:S01]  /*e100*/  STL [R1+0x12f0], R29 ;  /* 0x0012f01d01007387 */ /* 0x0041e20000100800 */
[----:B------:R-:W-:-:S03]  /*e110*/  PRMT R17, RZ, 0x7610, R17 ;  /* 0x00007610ff117816 */ /* 0x000fc60000000011 */
[----:B0-----:R-:W2:Y:S01]  /*e120*/  LDL R29, [R1+0xb80] ;  /* 0x000b8000011d7983 */ /* 0x001ea20000100800 */
[----:B---3--:R-:W-:-:S04]  /*e130*/  @P3 LOP3.LUT R3, R3, R2, RZ, 0x3c, !PT ;  /* 0x0000000203033212 */ /* 0x008fc800078e3cff */
[----:B------:R-:W-:-:S04]  /*e140*/  @P3 LOP3.LUT R2, R3, R2, RZ, 0x3c, !PT ;  /* 0x0000000203023212 */ /* 0x000fc800078e3cff */
[----:B------:R-:W-:-:S05]  /*e150*/  @P3 LOP3.LUT R3, R3, R2, RZ, 0x3c, !PT ;  /* 0x0000000203033212 */ /* 0x000fca00078e3cff */
[----:B------:R0:W3:Y:S04]  /*e160*/  @P3 LDG.E.U16 R0, [R2.64] ;  /* 0x0000000602003981 */ /* 0x0000e8000c1e1500 */
[----:B0-----:R-:W2:Y:S04]  /*e170*/  LDL R2, [R1+0xb54] ;  /* 0x000b540001027983 */ /* 0x001ea80000100800 */
[----:B------:R-:W2:Y:S02]  /*e180*/  LDL R3, [R1+0xb7c] ;  /* 0x000b7c0001037983 */ /* 0x000ea40000100800 */
[----:B--2---:R-:W-:-:S04]  /*e190*/  @P2 LOP3.LUT R3, R3, R2, RZ, 0x3c, !PT ;  /* 0x0000000203032212 */ /* 0x004fc800078e3cff */
[----:B------:R-:W-:-:S04]  /*e1a0*/  @P2 LOP3.LUT R2, R3, R2, RZ, 0x3c, !PT ;  /* 0x0000000203022212 */ /* 0x000fc800078e3cff */
[----:B------:R-:W-:-:S05]  /*e1b0*/  @P2 LOP3.LUT R3, R3, R2, RZ, 0x3c, !PT ;  /* 0x0000000203032212 */ /* 0x000fca00078e3cff */
[----:B------:R-:W2:Y:S04]  /*e1c0*/  @P2 LDG.E.U16 R17, [R2.64] ;  /* 0x0000000602112981 */ /* 0x000ea8000c1e1500 */
[----:B---3--:R0:W-:Y:S04]  /*e1d0*/  STL [R1+0x38], R0 ;  /* 0x0000380001007387 */ /* 0x0081e80000100800 */
[----:B0-----:R-:W3:Y:S04]  /*e1e0*/  LDL R0, [R1+0xb8c] ;  /* 0x000b8c0001007983 */ /* 0x001ee80000100800 */
        /* <DEDUP_REMOVED lines=8> */
[----:B------:R-:W2:Y:S01]  /*e270*/  @P2 LDG.E.U16 R16, [R2.64] ;  /* 0x0000000602102981 */ /* 0x000ea2000c1e1500 */
[C---:B------:R-:W-:Y:S02]  /*e280*/  ISETP.GT.AND P3, PT, R6.reuse, 0x7a, PT ;  /* 0x0000007a0600780c */ /* 0x040fe40003f64270 */
[----:B------:R-:W-:Y:S01]  /*e290*/  PRMT R4, RZ, 0x7610, R4 ;  /* 0x00007610ff047816 */ /* 0x000fe20000000004 */
[----:B--2---:R0:W-:Y:S04]  /*e2a0*/  STL [R1+0x30], R16 ;  /* 0x0000301001007387 */ /* 0x0041e80000100800 */
[----:B0-----:R-:W2:Y:S01]  /*e2b0*/  LDL.LU R16, [R1+0x1300] ;  /* 0x0013000001107983 */ /* 0x001ea20000300800 */
[----:B------:R-:W2:Y:S05]  /*e2c0*/  LDL R3, [R1+0xbd4] ;  /* 0x000bd40001037983 */ /* 0x000eaa0000100800 */
[----:B------:R-:W-:Y:S01]  /*e2d0*/  @P3 IMAD.MOV.U32 R2, RZ, RZ, R5 ;  /* 0x000000ffff023224 */ /* 0x000fe200078e0005 */
[----:B------:R-:W-:-:S02]  /*e2e0*/  ISETP.GT.AND P2, PT, R6, 0x73, PT ;  /* 0x000000730600780c */ /* 0x000fc40003f44270 */
[----:B------:R-:W-:Y:S02]  /*e2f0*/  PRMT R15, RZ, 0x7610, R15 ;  /* 0x00007610ff0f7816 */ /* 0x000fe4000000000f */
[----:B------:R-:W-:Y:S01]  /*e300*/  PRMT R14, RZ, 0x7610, R14 ;  /* 0x00007610ff0e7816 */ /* 0x000fe2000000000e */
[----:B------:R-:W3:Y:S04]  /*e310*/  LDL R5, [R1+0xc08] ;  /* 0x000c080001057983 */ /* 0x000ee80000100800 */
[----:B--2---:R0:W2:Y:S04]  /*e320*/  @P3 LDG.E.U16 R4, [R2.64] ;  /* 0x0000000602043981 */ /* 0x0040a8000c1e1500 */
[----:B0-----:R-:W2:Y:S04]  /*e330*/  LDL R2, [R1+0xbf8] ;  /* 0x000bf80001027983 */ /* 0x001ea80000100800 */
[----:B------:R-:W2:Y:S02]  /*e340*/  LDL R3, [R1+0xc04] ;  /* 0x000c040001037983 */ /* 0x000ea40000100800 */
[----:B--2---:R-:W-:-:S04]  /*e350*/  @P3 LOP3.LUT R3, R3, R2, RZ, 0x3c, !PT ;  /* 0x0000000203033212 */ /* 0x004fc800078e3cff */
[----:B------:R-:W-:-:S04]  /*e360*/  @P3 LOP3.LUT R2, R3, R2, RZ, 0x3c, !PT ;  /* 0x0000000203023212 */ /* 0x000fc800078e3cff */
[----:B------:R-:W-:-:S05]  /*e370*/  @P3 LOP3.LUT R3, R3, R2, RZ, 0x3c, !PT ;  /* 0x0000000203033212 */ /* 0x000fca00078e3cff */
[----:B------:R3:W2:Y:S02]  /*e380*/  @P3 LDG.E.U16 R15, [R2.64] ;  /* 0x00000006020f3981 */ /* 0x0006a4000c1e1500 */
[----:B---3--:R-:W-:Y:S02]  /*e390*/  @P2 IMAD.MOV.U32 R2, RZ, RZ, R0 ;  /* 0x000000ffff022224 */ /* 0x008fe400078e0000 */
[----:B------:R-:W-:-:S05]  /*e3a0*/  @P2 IMAD.MOV.U32 R3, RZ, RZ, R29 ;  /* 0x000000ffff032224 */ /* 0x000fca00078e001d */
[----:B------:R-:W3:Y:S04]  /*e3b0*/  @P2 LDG.E.U16 R14, [R2.64] ;  /* 0x00000006020e2981 */ /* 0x000ee8000c1e1500 */
[----:B------:R0:W-:Y:S04]  /*e3c0*/  STL [R1+0x2c], R4 ;  /* 0x00002c0401007387 */ /* 0x0001e80000100800 */
[----:B0-----:R-:W4:Y:S04]  /*e3d0*/  LDL R4, [R1+0xc10] ;  /* 0x000c100001047983 */ /* 0x001f280000100800 */
[----:B--2---:R0:W-:Y:S04]  /*e3e0*/  STL [R1+0x28], R15 ;  /* 0x0000280f01007387 */ /* 0x0041e80000100800 */
[----:B0-----:R-:W2:Y:S01]  /*e3f0*/  LDL.LU R15, [R1+0x12fc] ;  /* 0x0012fc00010f7983 */ /* 0x001ea20000300800 */
[----:B------:R-:W2:Y:S02]  /*e400*/  LDL R29, [R1+0xb28] ;  /* 0x000b2800011d7983 */ /* 0x000ea40000100800 */
[----:B------:R-:W2:Y:S01]  /*e410*/  LDL R0, [R1+0xb30] ;  /* 0x000b300001007983 */ /* 0x000ea20000100800 */
        /* <DEDUP_REMOVED lines=9> */
[----:B0-----:R-:W2:Y:S04]  /*e4b0*/  LDL R2, [R1+0xc00] ;  /* 0x000c000001027983 */ /* 0x001ea80000100800 */
[----:B------:R-:W2:Y:S01]  /*e4c0*/  LDL R3, [R1+0xc0c] ;  /* 0x000c0c0001037983 */ /* 0x000ea20000100800 */
[----:B------:R-:W-:Y:S02]  /*e4d0*/  ISETP.GT.AND P3, PT, R6, 0x7b, PT ;  /* 0x0000007b0600780c */ /* 0x000fe40003f64270 */
[----:B------:R-:W-:-:S02]  /*e4e0*/  PRMT R13, RZ, 0x7610, R13 ;  /* 0x00007610ff0d7816 */ /* 0x000fc4000000000d */
[----:B----4-:R-:W-:-:S09]  /*e4f0*/  PRMT R28, RZ, 0x7610, R28 ;  /* 0x00007610ff1c7816 */ /* 0x010fd2000000001c */
[----:B--2---:R-:W-:-:S04]  /*e500*/  @P3 LOP3.LUT R3, R3, R2, RZ, 0x3c, !PT ;  /* 0x0000000203033212 */ /* 0x004fc800078e3cff */
[----:B------:R-:W-:-:S04]  /*e510*/  @P3 LOP3.LUT R2, R3, R2, RZ, 0x3c, !PT ;  /* 0x0000000203023212 */ /* 0x000fc800078e3cff */
[----:B------:R-:W-:-:S05]  /*e520*/  @P3 LOP3.LUT R3, R3, R2, RZ, 0x3c, !PT ;  /* 0x0000000203033212 */ /* 0x000fca00078e3cff */
[----:B------:R0:W2:Y:S02]  /*e530*/  @P3 LDG.E.U16 R13, [R2.64] ;  /* 0x00000006020d3981 */ /* 0x0000a4000c1e1500 */
[----:B0-----:R-:W-:Y:S02]  /*e540*/  @P3 IMAD.MOV.U32 R2, RZ, RZ, R4 ;  /* 0x000000ffff023224 */ /* 0x001fe400078e0004 */
[----:B------:R-:W-:-:S05]  /*e550*/  @P3 IMAD.MOV.U32 R3, RZ, RZ, R5 ;  /* 0x000000ffff033224 */ /* 0x000fca00078e0005 */
[----:B------:R0:W4:Y:S01]  /*e560*/  @P3 LDG.E.U16 R28, [R2.64] ;  /* 0x00000006021c3981 */ /* 0x000122000c1e1500 */
[----:B------:R-:W-:-:S03]  /*e570*/  PRMT R26, RZ, 0x7610, R26 ;  /* 0x00007610ff1a7816 */ /* 0x000fc6000000001a */
[----:B------:R1:W-:Y:S01]  /*e580*/  STL [R1+0x1c], R27 ;  /* 0x00001c1b01007387 */ /* 0x0003e20000100800 */
[----:B0-----:R-:W-:Y:S02]  /*e590*/  @P1 IMAD.MOV.U32 R2, RZ, RZ, R0 ;  /* 0x000000ffff021224 */ /* 0x001fe400078e0000 */
[----:B------:R-:W-:Y:S01]  /*e5a0*/  @P1 IMAD.MOV.U32 R3, RZ, RZ, R29 ;  /* 0x000000ffff031224 */ /* 0x000fe200078e001d */
[----:B-1----:R-:W3:Y:S04]  /*e5b0*/  LDL R27, [R1+0xb9c] ;  /* 0x000b9c00011b7983 */ /* 0x002ee80000100800 */
[----:B------:R0:W3:Y:S04]  /*e5c0*/  @P1 LDG.E.U16 R26, [R2.64] ;  /* 0x00000006021a1981 */ /* 0x0000e8000c1e1500 */
[----:B--2---:R1:W-:Y:S04]  /*e5d0*/  STL [R1+0x14], R13 ;  /* 0x0000140d01007387 */ /* 0x0043e80000100800 */
[----:B-1----:R-:W2:Y:S01]  /*e5e0*/  LDL.LU R13, [R1+0x12f4] ;  /* 0x0012f400010d7983 */ /* 0x002ea20000300800 */
[----:B------:R-:W2:Y:S02]  /*e5f0*/  LDL R5, [R1+0xb98] ;  /* 0x000b980001057983 */ /* 0x000ea40000100800 */
[----:B------:R-:W2:Y:S01]  /*e600*/  LDL R4, [R1+0xba4] ;  /* 0x000ba40001047983 */ /* 0x000ea20000100800 */
[----:B----4-:R-:W-:Y:S01]  /*e610*/  STL [R1+0xc], R28 ;  /* 0x00000c1c01007387 */ /* 0x010fe20000100800 */
[----:B0-----:R-:W4:Y:S01]  /*e620*/  LDL R3, [R1+0xb74] ;  /* 0x000b740001037983 */ /* 0x001f220000100800 */
[----:B------:R-:W-:-:S02]  /*e630*/  ISETP.GT.AND P2, PT, R6, 0x74, PT ;  /* 0x000000740600780c */ /* 0x000fc40003f44270 */
[----:B------:R-:W-:Y:S01]  /*e640*/  PRMT R23, RZ, 0x7610, R23 ;  /* 0x00007610ff177816 */ /* 0x000fe20000000017 */
[----:B------:R-:W2:Y:S04]  /*e650*/  LDL R29, [R1+0xbf4] ;  /* 0x000bf400011d7983 */ /* 0x000ea80000100800 */
[----:B------:R-:W2:Y:S06]  /*e660*/  LDL R0, [R1+0xc1c] ;  /* 0x000c1c0001007983 */ /* 0x000eac0000100800 */
[----:B---3--:R-:W-:Y:S01]  /*e670*/  @P2 IMAD.MOV.U32 R2, RZ, RZ, R27 ;  /* 0x000000ffff022224 */ /* 0x008fe200078e001b */
[----:B------:R-:W-:-:S04]  /*e680*/  ISETP.GT.AND P3, PT, R6, 0x7c, PT ;  /* 0x0000007c0600780c */ /* 0x000fc80003f64270 */
[----:B----4-:R2:W3:Y:S01]  /*e690*/  @P2 LDG.E.U16 R23, [R2.64] ;  /* 0x0000000602172981 */ /* 0x0104e2000c1e1500 */
[----:B------:R-:W-:-:S03]  /*e6a0*/  PRMT R21, RZ, 0x7610, R21 ;  /* 0x00007610ff157816 */ /* 0x000fc60000000015 */
[----:B------:R0:W-:Y:S01]  /*e6b0*/  STL [R1+0x12b8], R26 ;  /* 0x0012b81a01007387 */ /* 0x0001e20000100800 */
[----:B------:R-:W4:Y:S01]  /*e6c0*/  LDL R27, [R1+0xc18] ;  /* 0x000c1800011b7983 */ /* 0x000f220000100800 */
[----:B------:R-:W-:Y:S01]  /*e6d0*/  PRMT R12, RZ, 0x7610, R12 ;  /* 0x00007610ff0c7816 */ /* 0x000fe2000000000c */
[----:B--2---:R-:W-:Y:S02]  /*e6e0*/  @P2 IMAD.MOV.U32 R2, RZ, RZ, R4 ;  /* 0x000000ffff022224 */ /* 0x004fe400078e0004 */
[----:B------:R-:W-:Y:S01]  /*e6f0*/  @P2 IMAD.MOV.U32 R3, RZ, RZ, R5 ;  /* 0x000000ffff032224 */ /* 0x000fe200078e0005 */
[----:B0-----:R-:W2:Y:S04]  /*e700*/  LDL R26, [R1+0xc24] ;  /* 0x000c2400011a7983 */ /* 0x001ea80000100800 */
[----:B------:R0:W2:Y:S02]  /*e710*/  @P2 LDG.E.U16 R21, [R2.64] ;  /* 0x0000000602152981 */ /* 0x0000a4000c1e1500 */
[----:B0-----:R-:W-:-:S02]  /*e720*/  @P3 IMAD.MOV.U32 R2, RZ, RZ, R0 ;  /* 0x000000ffff023224 */ /* 0x001fc400078e0000 */
[----:B------:R-:W-:-:S05]  /*e730*/  @P3 IMAD.MOV.U32 R3, RZ, RZ, R29 ;  /* 0x000000ffff033224 */ /* 0x000fca00078e001d */
[----:B------:R4:W2:Y:S04]  /*e740*/  @P3 LDG.E.U16 R12, [R2.64] ;  /* 0x00000006020c3981 */ /* 0x0008a8000c1e1500 */
[----:B---3--:R0:W-:Y:S01]  /*e750*/  STL [R1+0x12d4], R23 ;  /* 0x0012d41701007387 */ /* 0x0081e20000100800 */
[----:B------:R-:W3:Y:S02]  /*e760*/  LDL R5, [R1+0xba0] ;  /* 0x000ba00001057983 */ /* 0x000ee40000100800 */
[----:B------:R-:W3:Y:S01]  /*e770*/  LDL R4, [R1+0xbac] ;  /* 0x000bac0001047983 */ /* 0x000ee20000100800 */
[----:B------:R-:W-:Y:S02]  /*e780*/  ISETP.GT.AND P1, PT, R6, 0x75, PT ;  /* 0x000000750600780c */ /* 0x000fe40003f24270 */
[----:B------:R-:W-:Y:S01]  /*e790*/  PRMT R11, RZ, 0x7610, R11 ;  /* 0x00007610ff0b7816 */ /* 0x000fe2000000000b */
[----:B----4-:R-:W-:Y:S01]  /*e7a0*/  @P3 IMAD.MOV.U32 R3, RZ, RZ, R27 ;  /* 0x000000ffff033224 */ /* 0x010fe200078e001b */
[----:B------:R-:W-:Y:S01]  /*e7b0*/  PRMT R10, RZ, 0x7610, R10 ;  /* 0x00007610ff0a7816 */ /* 0x000fe2000000000a */
[----:B--2---:R-:W-:Y:S01]  /*e7c0*/  @P3 IMAD.MOV.U32 R2, RZ, RZ, R26 ;  /* 0x000000ffff023224 */ /* 0x004fe200078e001a */
[----:B------:R-:W-:Y:S01]  /*e7d0*/  STL [R1+0x12d8], R21 ;  /* 0x0012d81501007387 */ /* 0x000fe20000100800 */
[----:B0-----:R-:W2:Y:S02]  /*e7e0*/  LDL R23, [R1+0xba8] ;  /* 0x000ba80001177983 */ /* 0x001ea40000100800 */
[----:B------:R-:W4:Y:S01]  /*e7f0*/  LDL R0, [R1+0xbb0] ;  /* 0x000bb00001007983 */ /* 0x000f220000100800 */
[----:B------:R3:W4:Y:S04]  /*e800*/  @P3 LDG.E.U16 R11, [R2.64] ;  /* 0x00000006020b3981 */ /* 0x000728000c1e1500 */
[----:B------:R0:W-:Y:S01]  /*e810*/  STL [R1+0x12dc], R12 ;  /* 0x0012dc0c01007387 */ /* 0x0001e20000100800 */
[----:B------:R-:W4:Y:S02]  /*e820*/  LDL R27, [R1+0xc20] ;  /* 0x000c2000011b7983 */ /* 0x000f240000100800 */
[----:B------:R-:W4:Y:S02]  /*e830*/  LDL R26, [R1+0xc2c] ;  /* 0x000c2c00011a7983 */ /* 0x000f240000100800 */
[----:B---3--:R-:W-:-:S02]  /*e840*/  @P1 IMAD.MOV.U32 R3, RZ, RZ, R5 ;  /* 0x000000ffff031224 */ /* 0x008fc400078e0005 */
[----:B------:R-:W-:-:S05]  /*e850*/  @P1 IMAD.MOV.U32 R2, RZ, RZ, R4 ;  /* 0x000000ffff021224 */ /* 0x000fca00078e0004 */
[----:B------:R2:W3:Y:S01]  /*e860*/  @P1 LDG.E.U16 R10, [R2.64] ;  /* 0x00000006020a1981 */ /* 0x0004e2000c1e1500 */
[----:B------:R-:W-:Y:S02]  /*e870*/  ISETP.GT.AND P2, PT, R6, 0x7d, PT ;  /* 0x0000007d0600780c */ /* 0x000fe40003f44270 */
[----:B------:R-:W-:Y:S02]  /*e880*/  PRMT R9, RZ, 0x7610, R9 ;  /* 0x00007610ff097816 */ /* 0x000fe40000000009 */
[----:B------:R-:W-:Y:S01]  /*e890*/  PRMT R8, RZ, 0x7610, R8 ;  /* 0x00007610ff087816 */ /* 0x000fe20000000008 */
[----:B--2---:R-:W-:Y:S02]  /*e8a0*/  @P1 IMAD.MOV.U32 R3, RZ, RZ, R23 ;  /* 0x000000ffff031224 */ /* 0x004fe400078e0017 */
[----:B----4-:R-:W-:Y:S01]  /*e8b0*/  @P1 IMAD.MOV.U32 R2, RZ, RZ, R0 ;  /* 0x000000ffff021224 */ /* 0x010fe200078e0000 */
[----:B------:R1:W-:Y:S01]  /*e8c0*/  STL [R1+0x12e0], R11 ;  /* 0x0012e00b01007387 */ /* 0x0003e20000100800 */
[----:B------:R-:W2:Y:S02]  /*e8d0*/  LDL R5, [R1+0xc28] ;  /* 0x000c280001057983 */ /* 0x000ea40000100800 */
[----:B------:R-:W4:Y:S01]  /*e8e0*/  LDL R4, [R1+0xc30] ;  /* 0x000c300001047983 */ /* 0x000f220000100800 */
[----:B------:R0:W4:Y:S02]  /*e8f0*/  @P1 LDG.E.U16 R9, [R2.64] ;  /* 0x0000000602091981 */ /* 0x000124000c1e1500 */
[----:B0-----:R-:W-:-:S02]  /*e900*/  @P2 IMAD.MOV.U32 R3, RZ, RZ, R27 ;  /* 0x000000ffff032224 */ /* 0x001fc400078e001b */
[----:B------:R-:W-:-:S05]  /*e910*/  @P2 IMAD.MOV.U32 R2, RZ, RZ, R26 ;  /* 0x000000ffff022224 */ /* 0x000fca00078e001a */
[----:B------:R2:W4:Y:S04]  /*e920*/  @P2 LDG.E.U16 R8, [R2.64] ;  /* 0x0000000602082981 */ /* 0x000528000c1e1500 */
[----:B---3--:R-:W-:Y:S01]  /*e930*/  STL [R1+0x12bc], R10 ;  /* 0x0012bc0a01007387 */ /* 0x008fe20000100800 */
[----:B------:R-:W3:Y:S02]  /*e940*/  LDL R23, [R1+0x494] ;  /* 0x0004940001177983 */ /* 0x000ee40000100800 */
[----:B------:R-:W3:Y:S01]  /*e950*/  LDL R12, [R1+0x498] ;  /* 0x00049800010c7983 */ /* 0x000ee20000100800 */
[----:B------:R-:W-:Y:S01]  /*e960*/  PRMT R7, RZ, 0x7610, R7 ;  /* 0x00007610ff077816 */ /* 0x000fe20000000007 */
[----:B-1----:R-:W3:Y:S04]  /*e970*/  LDL R11, [R1+0x48c] ;  /* 0x00048c00010b7983 */ /* 0x002ee80000100800 */
[----:B------:R-:W3:Y:S01]  /*e980*/  LDL R0, [R1+0x490] ;  /* 0x0004900001007983 */ /* 0x000ee20000100800 */
[----:B--2---:R-:W-:-:S02]  /*e990*/  @P2 IMAD.MOV.U32 R3, RZ, RZ, R5 ;  /* 0x000000ffff032224 */ /* 0x004fc400078e0005 */
[----:B----4-:R-:W-:Y:S01]  /*e9a0*/  @P2 IMAD.MOV.U32 R2, RZ, RZ, R4 ;  /* 0x000000ffff022224 */ /* 0x010fe200078e0004 */
[----:B------:R0:W-:Y:S04]  /*e9b0*/  STL [R1+0x12c0], R9 ;  /* 0x0012c00901007387 */ /* 0x0001e80000100800 */
[----:B------:R3:W2:Y:S01]  /*e9c0*/  @P2 LDG.E.U16 R7, [R2.64] ;  /* 0x0000000602072981 */ /* 0x0006a2000c1e1500 */
[----:B0-----:R-:W-:-:S03]  /*e9d0*/  PRMT R9, RZ, 0x7610, R9 ;  /* 0x00007610ff097816 */ /* 0x001fc60000000009 */
[----:B------:R0:W-:Y:S01]  /*e9e0*/  STL [R1+0x12c4], R8 ;  /* 0x0012c40801007387 */ /* 0x0001e20000100800 */
[----:B------:R-:W4:Y:S02]  /*e9f0*/  LDL R5, [R1+0x484] ;  /* 0x0004840001057983 */ /* 0x000f240000100800 */
[----:B------:R-:W4:Y:S02]  /*ea00*/  LDL R4, [R1+0x488] ;  /* 0x0004880001047983 */ /* 0x000f240000100800 */
[----:B---3--:R-:W-:Y:S02]  /*ea10*/  @P0 IMAD.MOV.U32 R3, RZ, RZ, R23 ;  /* 0x000000ffff030224 */ /* 0x008fe400078e0017 */
[----:B------:R-:W-:-:S05]  /*ea20*/  @P0 IMAD.MOV.U32 R2, RZ, RZ, R12 ;  /* 0x000000ffff020224 */ /* 0x000fca00078e000c */
[----:B------:R1:W3:Y:S01]  /*ea30*/  @P0 LDG.E.U16 R9, [R2.64] ;  /* 0x0000000602090981 */ /* 0x0002e2000c1e1500 */
[----:B------:R-:W-:Y:S02]  /*ea40*/  ISETP.GT.AND P1, PT, R6, 0x67, PT ;  /* 0x000000670600780c */ /* 0x000fe40003f24270 */
[----:B------:R-:W-:Y:S02]  /*ea50*/  PRMT R25, RZ, 0x7610, R25 ;  /* 0x00007610ff197816 */ /* 0x000fe40000000019 */
[----:B------:R-:W-:-:S09]  /*ea60*/  PRMT R24, RZ, 0x7610, R24 ;  /* 0x00007610ff187816 */ /* 0x000fd20000000018 */
[----:B-1----:R-:W-:Y:S02]  /*ea70*/  @P1 IMAD.MOV.U32 R2, RZ, RZ, R0 ;  /* 0x000000ffff021224 */ /* 0x002fe400078e0000 */
[----:B------:R-:W-:Y:S01]  /*ea80*/  @P1 IMAD.MOV.U32 R3, RZ, RZ, R11 ;  /* 0x000000ffff031224 */ /* 0x000fe200078e000b */
[----:B--2---:R1:W-:Y:S01]  /*ea90*/  STL [R1+0x12c8], R7 ;  /* 0x0012c80701007387 */ /* 0x0043e20000100800 */
[----:B0-----:R-:W2:Y:S03]  /*eaa0*/  LDL R8, [R1+0xb3c] ;  /* 0x000b3c0001087983 */ /* 0x001ea60000100800 */
[----:B------:R4:W2:Y:S02]  /*eab0*/  @P1 LDG.E.U16 R25, [R2.64] ;  /* 0x0000000602191981 */ /* 0x0008a4000c1e1500 */
[----:B----4-:R-:W-:Y:S02]  /*eac0*/  @P1 IMAD.MOV.U32 R2, RZ, RZ, R4 ;  /* 0x000000ffff021224 */ /* 0x010fe400078e0004 */
[----:B------:R-:W-:-:S05]  /*ead0*/  @P1 IMAD.MOV.U32 R3, RZ, RZ, R5 ;  /* 0x000000ffff031224 */ /* 0x000fca00078e0005 */
[----:B------:R0:W2:Y:S04]  /*eae0*/  @P1 LDG.E.U16 R24, [R2.64] ;  /* 0x0000000602181981 */ /* 0x0000a8000c1e1500 */
[----:B---3--:R3:W-:Y:S01]  /*eaf0*/  STL [R1+0x20], R9 ;  /* 0x0000200901007387 */ /* 0x0087e20000100800 */
[----:B------:R-:W4:Y:S02]  /*eb00*/  LDL R12, [R1+0xb38] ;  /* 0x000b3800010c7983 */ /* 0x000f240000100800 */
[----:B------:R-:W4:Y:S02]  /*eb10*/  LDL R11, [R1+0xb44] ;  /* 0x000b4400010b7983 */ /* 0x000f240000100800 */
[----:B-1----:R-:W4:Y:S01]  /*eb20*/  LDL R7, [R1+0xb40] ;  /* 0x000b400001077983 */ /* 0x002f220000100800 */
[----:B------:R-:W4:Y:S04]  /*eb30*/  LDL R0, [R1+0xb4c] ;  /* 0x000b4c0001007983 */ /* 0x000f280000100800 */
[----:B---3--:R-:W3:Y:S01]  /*eb40*/  LDL R9, [R1+0xb14] ;  /* 0x000b140001097983 */ /* 0x008ee20000100800 */
[----:B------:R-:W-:-:S02]  /*eb50*/  ISETP.GT.AND P0, PT, R6, 0x6e, PT ;  /* 0x0000006e0600780c */ /* 0x000fc40003f04270 */
[----:B------:R-:W-:Y:S02]  /*eb60*/  PRMT R21, RZ, 0x7610, R21 ;  /* 0x00007610ff157816 */ /* 0x000fe40000000015 */
[----:B------:R-:W-:Y:S01]  /*eb70*/  ISETP.GT.AND P1, PT, R6, 0x6f, PT ;  /* 0x0000006f0600780c */ /* 0x000fe20003f24270 */
[----:B--2---:R-:W-:Y:S01]  /*eb80*/  STL [R1+0x1274], R25 ;  /* 0x0012741901007387 */ /* 0x004fe20000100800 */
[----:B------:R-:W2:Y:S02]  /*eb90*/  LDL R5, [R1+0xb48] ;  /* 0x000b480001057983 */ /* 0x000ea40000100800 */
[----:B------:R-:W2:Y:S05]  /*eba0*/  LDL R4, [R1+0xb50] ;  /* 0x000b500001047983 */ /* 0x000eaa0000100800 */
[----:B0-----:R-:W-:Y:S01]  /*ebb0*/  @P0 IMAD.MOV.U32 R2, RZ, RZ, R8 ;  /* 0x000000ffff020224 */ /* 0x001fe200078e0008 */
[----:B------:R-:W-:Y:S01]  /*ebc0*/  PRMT R10, RZ, 0x7610, R10 ;  /* 0x00007610ff0a7816 */ /* 0x000fe2000000000a */
[----:B------:R-:W-:Y:S01]  /*ebd0*/  STL [R1+0x1278], R24 ;  /* 0x0012781801007387 */ /* 0x000fe20000100800 */
[----:B------:R-:W2:Y:S02]  /*ebe0*/  LDL R8, [R1+0xbbc] ;  /* 0x000bbc0001087983 */ /* 0x000ea40000100800 */
[----:B---3--:R-:W-:-:S02]  /*ebf0*/  @P0 IMAD.MOV.U32 R3, RZ, RZ, R9 ;  /* 0x000000ffff030224 */ /* 0x008fc400078e0009 */
[----:B------:R-:W3:Y:S04]  /*ec00*/  LDL R9, [R1+0xb94] ;  /* 0x000b940001097983 */ /* 0x000ee80000100800 */
[----:B------:R4:W3:Y:S02]  /*ec10*/  @P0 LDG.E.U16 R21, [R2.64] ;  /* 0x0000000602150981 */ /* 0x0008e4000c1e1500 */
[----:B----4-:R-:W-:Y:S02]  /*ec20*/  @P0 IMAD.MOV.U32 R2, RZ, RZ, R11 ;  /* 0x000000ffff020224 */ /* 0x010fe400078e000b */
[----:B------:R-:W-:-:S05]  /*ec30*/  @P0 IMAD.MOV.U32 R3, RZ, RZ, R12 ;  /* 0x000000ffff030224 */ /* 0x000fca00078e000c */
[----:B------:R0:W4:Y:S02]  /*ec40*/  @P0 LDG.E.U16 R10, [R2.64] ;  /* 0x00000006020a0981 */ /* 0x000124000c1e1500 */
[----:B0-----:R-:W-:Y:S02]  /*ec50*/  @P1 IMAD.MOV.U32 R2, RZ, RZ, R0 ;  /* 0x000000ffff021224 */ /* 0x001fe400078e0000 */
[----:B------:R-:W-:Y:S01]  /*ec60*/  @P1 IMAD.MOV.U32 R3, RZ, RZ, R7 ;  /* 0x000000ffff031224 */ /* 0x000fe200078e0007 */
[----:B------:R-:W4:Y:S04]  /*ec70*/  LDL R0, [R1+0xbc4] ;  /* 0x000bc40001007983 */ /* 0x000f280000100800 */
[----:B------:R-:W4:Y:S01]  /*ec80*/  LDL R7, [R1+0xbb8] ;  /* 0x000bb80001077983 */ /* 0x000f220000100800 */
[----:B------:R-:W-:-:S02]  /*ec90*/  PRMT R22, RZ, 0x7610, R22 ;  /* 0x00007610ff167816 */ /* 0x000fc40000000016 */
[----:B------:R-:W-:Y:S02]  /*eca0*/  ISETP.GT.AND P0, PT, R6, 0x76, PT ;  /* 0x000000760600780c */ /* 0x000fe40003f04270 */
[----:B------:R-:W-:Y:S02]  /*ecb0*/  PRMT R20, RZ, 0x7610, R20 ;  /* 0x00007610ff147816 */ /* 0x000fe40000000014 */
[----:B------:R2:W4:Y:S01]  /*ecc0*/  @P1 LDG.E.U16 R22, [R2.64] ;  /* 0x0000000602161981 */ /* 0x000522000c1e1500 */
[----:B------:R-:W-:Y:S01]  /*ecd0*/  PRMT R19, RZ, 0x7610, R19 ;  /* 0x00007610ff137816 */ /* 0x000fe20000000013 */
[----:B--2---:R-:W-:Y:S02]  /*ece0*/  @P1 IMAD.MOV.U32 R2, RZ, RZ, R4 ;  /* 0x000000ffff021224 */ /* 0x004fe400078e0004 */
[----:B------:R-:W-:-:S05]  /*ecf0*/  @P1 IMAD.MOV.U32 R3, RZ, RZ, R5 ;  /* 0x000000ffff031224 */ /* 0x000fca00078e0005 */
[----:B------:R0:W2:Y:S02]  /*ed00*/  @P1 LDG.E.U16 R20, [R2.64] ;  /* 0x0000000602141981 */ /* 0x0000a4000c1e1500 */
[----:B0-----:R-:W-:Y:S01]  /*ed10*/  @P0 IMAD.MOV.U32 R2, RZ, RZ, R8 ;  /* 0x000000ffff020224 */ /* 0x001fe200078e0008 */
[----:B------:R-:W-:Y:S01]  /*ed20*/  PRMT R18, RZ, 0x7610, R18 ;  /* 0x00007610ff127816 */ /* 0x000fe20000000012 */
[----:B---3--:R-:W-:-:S05]  /*ed30*/  @P0 IMAD.MOV.U32 R3, RZ, RZ, R9 ;  /* 0x000000ffff030224 */ /* 0x008fca00078e0009 */
[----:B------:R4:W3:Y:S02]  /*ed40*/  @P0 LDG.E.U16 R19, [R2.64] ;  /* 0x0000000602130981 */ /* 0x0008e4000c1e1500 */
[----:B----4-:R-:W-:Y:S02]  /*ed50*/  @P0 IMAD.MOV.U32 R2, RZ, RZ, R0 ;  /* 0x000000ffff020224 */ /* 0x010fe400078e0000 */
[----:B------:R-:W-:-:S05]  /*ed60*/  @P0 IMAD.MOV.U32 R3, RZ, RZ, R7 ;  /* 0x000000ffff030224 */ /* 0x000fca00078e0007 */
[----:B------:R-:W4:Y:S04]  /*ed70*/  @P0 LDG.E.U16 R18, [R2.64] ;  /* 0x0000000602120981 */ /* 0x000f28000c1e1500 */
[----:B------:R-:W-:Y:S01]  /*ed80*/  STL [R1+0x127c], R22 ;  /* 0x00127c1601007387 */ /* 0x000fe20000100800 */
[----:B------:R-:W4:Y:S02]  /*ed90*/  LDL R5, [R1+0xbc0] ;  /* 0x000bc00001057983 */ /* 0x000f240000100800 */
[----:B------:R-:W4:Y:S01]  /*eda0*/  LDL R4, [R1+0xbcc] ;  /* 0x000bcc0001047983 */ /* 0x000f220000100800 */
[----:B--2---:R0:W-:Y:S01]  /*edb0*/  STL [R1+0x1280], R20 ;  /* 0x0012801401007387 */ /* 0x0041e20000100800 */
[----:B------:R-:W2:Y:S03]  /*edc0*/  LDL R12, [R1+0xbd0] ;  /* 0x000bd000010c7983 */ /* 0x000ea60000100800 */
[----:B0-----:R-:W2:Y:S01]  /*edd0*/  LDL R20, [R1+0xbc8] ;  /* 0x000bc80001147983 */ /* 0x001ea20000100800 */
[----:B------:R0:W-:Y:S03]  /*ede0*/  STL [R1], R10 ;  /* 0x0000000a01007387 */ /* 0x0001e60000100800 */
[----:B0-----:R-:W2:Y:S04]  /*edf0*/  LDL R10, [R1+0xc3c] ;  /* 0x000c3c00010a7983 */ /* 0x001ea80000100800 */
[----:B---3--:R-:W-:Y:S01]  /*ee00*/  STL [R1+0x12a8], R19 ;  /* 0x0012a81301007387 */ /* 0x008fe20000100800 */
[----:B------:R-:W3:Y:S02]  /*ee10*/  LDL R11, [R1+0xc14] ;  /* 0x000c1400010b7983 */ /* 0x000ee40000100800 */
[----:B------:R-:W3:Y:S02]  /*ee20*/  LDL R9, [R1+0xc38] ;  /* 0x000c380001097983 */ /* 0x000ee40000100800 */
[----:B------:R-:W3:Y:S01]  /*ee30*/  LDL R8, [R1+0xc44] ;  /* 0x000c440001087983 */ /* 0x000ee20000100800 */
[----:B------:R0:W-:Y:S01]  /*ee40*/  STL [R1+0x4], R21 ;  /* 0x0000041501007387 */ /* 0x0001e20000100800 */
[----:B------:R-:W3:Y:S03]  /*ee50*/  LDL R0, [R1+0xc4c] ;  /* 0x000c4c0001007983 */ /* 0x000ee60000100800 */
[----:B----4-:R-:W-:Y:S01]  /*ee60*/  STL [R1+0x12ac], R18 ;  /* 0x0012ac1201007387 */ /* 0x010fe20000100800 */
[----:B------:R-:W4:Y:S01]  /*ee70*/  LDL R7, [R1+0xc40] ;  /* 0x000c400001077983 */ /* 0x000f220000100800 */
[----:B------:R-:W-:-:S02]  /*ee80*/  ISETP.GT.AND P1, PT, R6, 0x77, PT ;  /* 0x000000770600780c */ /* 0x000fc40003f24270 */
[----:B------:R-:W-:Y:S02]  /*ee90*/  PRMT R17, RZ, 0x7610, R17 ;  /* 0x00007610ff117816 */ /* 0x000fe40000000011 */
[----:B------:R-:W-:Y:S02]  /*eea0*/  ISETP.GT.AND P0, PT, R6, 0x7e, PT ;  /* 0x0000007e0600780c */ /* 0x000fe40003f04270 */
[----:B------:R-:W-:-:S07]  /*eeb0*/  PRMT R16, RZ, 0x7610, R16 ;  /* 0x00007610ff107816 */ /* 0x000fce0000000010 */
[----:B------:R-:W-:Y:S02]  /*eec0*/  @P1 IMAD.MOV.U32 R2, RZ, RZ, R4 ;  /* 0x000000ffff021224 */ /* 0x000fe400078e0004 */
[----:B------:R-:W-:Y:S01]  /*eed0*/  @P1 IMAD.MOV.U32 R3, RZ, RZ, R5 ;  /* 0x000000ffff031224 */ /* 0x000fe200078e0005 */
[----:B------:R-:W-:Y:S02]  /*eee0*/  PRMT R15, RZ, 0x7610, R15 ;  /* 0x00007610ff0f7816 */ /* 0x000fe4000000000f */
[----:B------:R-:W-:Y:S02]  /*eef0*/  PRMT R14, RZ, 0x7610, R14 ;  /* 0x00007610ff0e7816 */ /* 0x000fe4000000000e */
[----:B------:R-:W-:Y:S01]  /*ef00*/  PRMT R13, RZ, 0x7610, R13 ;  /* 0x00007610ff0d7816 */ /* 0x000fe2000000000d */
[----:B------:R-:W4:Y:S04]  /*ef10*/  LDL R5, [R1+0xc48] ;  /* 0x000c480001057983 */ /* 0x000f280000100800 */
[----:B------:R2:W4:Y:S04]  /*ef20*/  @P1 LDG.E.U16 R17, [R2.64] ;  /* 0x0000000602111981 */ /* 0x000528000c1e1500 */
[----:B------:R-:W4:Y:S01]  /*ef30*/  LDL R4, [R1+0xc74] ;  /* 0x000c740001047983 */ /* 0x000f220000100800 */
[----:B--2---:R-:W-:-:S02]  /*ef40*/  @P1 IMAD.MOV.U32 R2, RZ, RZ, R12 ;  /* 0x000000ffff021224 */ /* 0x004fc400078e000c */
[----:B------:R-:W-:-:S05]  /*ef50*/  @P1 IMAD.MOV.U32 R3, RZ, RZ, R20 ;  /* 0x000000ffff031224 */ /* 0x000fca00078e0014 */
[----:B------:R1:W2:Y:S01]  /*ef60*/  @P1 LDG.E.U16 R16, [R2.64] ;  /* 0x0000000602101981 */ /* 0x0002a2000c1e1500 */
[----:B------:R-:W-:Y:S01]  /*ef70*/  ISETP.GT.AND P1, PT, R6, 0x7f, PT ;  /* 0x0000007f0600780c */ /* 0x000fe20003f24270 */
[----:B-1----:R-:W-:Y:S02]  /*ef80*/  @P0 IMAD.MOV.U32 R2, RZ, RZ, R10 ;  /* 0x000000ffff020224 */ /* 0x002fe400078e000a */
[----:B---3--:R-:W-:-:S05]  /*ef90*/  @P0 IMAD.MOV.U32 R3, RZ, RZ, R11 ;  /* 0x000000ffff030224 */ /* 0x008fca00078e000b */
[----:B------:R1:W3:Y:S02]  /*efa0*/  @P0 LDG.E.U16 R15, [R2.64] ;  /* 0x00000006020f0981 */ /* 0x0002e4000c1e1500 */
[----:B-1----:R-:W-:Y:S02]  /*efb0*/  @P0 IMAD.MOV.U32 R2, RZ, RZ, R8 ;  /* 0x000000ffff020224 */ /* 0x002fe400078e0008 */
[----:B------:R-:W-:-:S05]  /*efc0*/  @P0 IMAD.MOV.U32 R3, RZ, RZ, R9 ;  /* 0x000000ffff030224 */ /* 0x000fca00078e0009 */
[----:B------:R1:W3:Y:S02]  /*efd0*/  @P0 LDG.E.U16 R14, [R2.64] ;  /* 0x00000006020e0981 */ /* 0x0002e4000c1e1500 */
[----:B-1----:R-:W-:Y:S02]  /*efe0*/  @P1 IMAD.MOV.U32 R2, RZ, RZ, R0 ;  /* 0x000000ffff021224 */ /* 0x002fe400078e0000 */
[----:B----4-:R-:W-:-:S05]  /*eff0*/  @P1 IMAD.MOV.U32 R3, RZ, RZ, R7 ;  /* 0x000000ffff031224 */ /* 0x010fca00078e0007 */
[----:B------:R1:W4:Y:S04]  /*f000*/  @P1 LDG.E.U16 R13, [R2.64] ;  /* 0x00000006020d1981 */ /* 0x000328000c1e1500 */
[----:B------:R-:W0:Y:S01]  /*f010*/  S2R R27, SR_TID.X ;  /* 0x00000000001b7919 */ /* 0x000e220000002100 */
[----:B-1----:R-:W-:-:S03]  /*f020*/  PRMT R2, RZ, 0x7610, R2 ;  /* 0x00007610ff027816 */ /* 0x002fc60000000002 */
[----:B------:R-:W-:Y:S04]  /*f030*/  STL [R1+0x1284], R17 ;  /* 0x0012841101007387 */ /* 0x000fe80000100800 */
[----:B------:R1:W4:Y:S04]  /*f040*/  @P1 LDG.E.U16 R2, [R4.64] ;  /* 0x0000000604021981 */ /* 0x000328000c1e1500 */
[----:B------:R-:W1:Y:S01]  /*f050*/  S2R R28, SR_TID.X ;  /* 0x00000000001c7919 */ /* 0x000e620000002100 */
[----:B------:R-:W-:Y:S06]  /*f060*/  BAR.SYNC.DEFER_BLOCKING 0x0 ;  /* 0x0000000000007b1d */ /* 0x000fec0000010000 */
[----:B--2---:R-:W-:Y:S01]  /*f070*/  STL [R1+0x1288], R16 ;  /* 0x0012881001007387 */ /* 0x004fe20000100800 */
[----:B0-----:R-:W-:-:S03]  /*f080*/  LOP3.LUT R0, R27, 0x7f, RZ, 0xc0, !PT ;  /* 0x0000007f1b007812 */ /* 0x001fc600078ec0ff */
[----:B---3--:R-:W-:Y:S04]  /*f090*/  STL [R1+0x12b0], R15 ;  /* 0x0012b00f01007387 */ /* 0x008fe80000100800 */
[----:B------:R-:W-:Y:S01]  /*f0a0*/  STL [R1+0x12cc], R14 ;  /* 0x0012cc0e01007387 */ /* 0x000fe20000100800 */
[----:B------:R-:W-:Y:S03]  /*f0b0*/  STL [R1+0x12e4], R3 ;  /* 0x0012e40301007387 */ /* 0x000fe60000100800 */
[----:B----4-:R-:W-:Y:S01]  /*f0c0*/  STL [R1+0x128c], R13 ;  /* 0x00128c0d01007387 */ /* 0x010fe20000100800 */
[----:B------:R0:W-:Y:S02]  /*f0d0*/  STL [R1+0x1290], R27 ;  /* 0x0012901b01007387 */ /* 0x0001e40000100800 */
[----:B------:R-:W2:Y:S02]  /*f0e0*/  LDL.LU R21, [R1+0x43c] ;  /* 0x00043c0001157983 */ /* 0x000ea40000300800 */
[----:B------:R-:W3:Y:S01]  /*f0f0*/  LDL.LU R23, [R1+0x438] ;  /* 0x0004380001177983 */ /* 0x000ee20000300800 */
[----:B------:R-:W4:Y:S01]  /*f100*/  LDL.LU R29, [R1+0x3fc] ;  /* 0x0003fc00011d7983 */ /* 0x000f220000300800 */
[----:B------:R-:W4:Y:S03]  /*f110*/  LDL.LU R26, [R1+0x3b8] ;  /* 0x0003b800011a7983 */ /* 0x000f260000300800 */
[----:B0-----:R-:W4:Y:S01]  /*f120*/  LDL.LU R27, [R1+0x338] ;  /* 0x00033800011b7983 */ /* 0x001f220000300800 */
[----:B------:R-:W4:Y:S02]  /*f130*/  LDL.LU R13, [R1+0x330] ;  /* 0x00033000010d7983 */ /* 0x000f240000300800 */
[----:B------:R-:W4:Y:S02]  /*f140*/  LDL.LU R3, [R1+0x2f8] ;  /* 0x0002f80001037983 */ /* 0x000f240000300800 */
[----:B------:R-:W4:Y:S01]  /*f150*/  LDL.LU R14, [R1+0x2f0] ;  /* 0x0002f000010e7983 */ /* 0x000f220000300800 */
[----:B------:R-:W4:Y:S01]  /*f160*/  LDL.LU R15, [R1+0x2b8] ;  /* 0x0002b800010f7983 */ /* 0x000f220000300800 */
        /* <DEDUP_REMOVED lines=13> */
[----:B------:R-:W4:Y:S01]  /*f240*/  LDL.LU R12, [R1+0xa0] ;  /* 0x0000a000010c7983 */ /* 0x000f220000300800 */
[----:B-1----:R-:W-:Y:S01]  /*f250*/  LOP3.LUT R28, R28, 0xff, RZ, 0xc0, !PT ;  /* 0x000000ff1c1c7812 */ /* 0x002fe200078ec0ff */
[----:B------:R0:W-:Y:S01]  /*f260*/  STL [R1+0x12ec], R4 ;  /* 0x0012ec0401007387 */ /* 0x0001e20000100800 */
[----:B------:R-:W-:-:S03]  /*f270*/  ISETP.GE.AND P0, PT, R0, R6, PT ;  /* 0x000000060000720c */ /* 0x000fc60003f06270 */
[----:B------:R-:W-:Y:S01]  /*f280*/  IMAD.SHL.U32 R28, R28, 0x2, RZ ;  /* 0x000000021c1c7824 */ /* 0x000fe200078e00ff */
[----:B0-----:R-:W4:Y:S01]  /*f290*/  LDL.LU R4, [R1+0x374] ;  /* 0x0003740001047983 */ /* 0x001f220000300800 */
[----:B------:R0:W-:Y:S03]  /*f2a0*/  STL [R1+0x12e8], R5 ;  /* 0x0012e80501007387 */ /* 0x0001e60000100800 */
[----:B0-----:R-:W4:Y:S01]  /*f2b0*/  LDL.LU R5, [R1+0x378] ;  /* 0x0003780001057983 */ /* 0x001f220000300800 */
[----:B------:R0:W-:Y:S03]  /*f2c0*/  STL [R1+0x1294], R2 ;  /* 0x0012940201007387 */ /* 0x0001e60000100800 */
[----:B0-----:R-:W4:Y:S01]  /*f2d0*/  LDL.LU R2, [R1+0x3bc] ;  /* 0x0003bc0001027983 */ /* 0x001f220000300800 */
[----:B------:R-:W4:Y:S02]  /*f2e0*/  LDL.LU R6, [R1+0x3f8] ;  /* 0x0003f80001067983 */ /* 0x000f240000300800 */
[----:B------:R-:W-:Y:S01]  /*f2f0*/  STL [R1+0x1298], R0 ;  /* 0x0012980001007387 */ /* 0x000fe20000100800 */
[----:B--2---:R0:W-:Y:S04]  /*f300*/  STS.U16 [R28], R21 ;  /* 0x000000151c007388 */ /* 0x0041e80000000400 */
[----:B---3--:R1:W-:Y:S04]  /*f310*/  STS.U16 [R28+0x200], R23 ;  /* 0x000200171c007388 */ /* 0x0083e80000000400 */
[----:B----4-:R2:W-:Y:S04]  /*f320*/  STS.U16 [R28+0x2000], R29 ;  /* 0x0020001d1c007388 */ /* 0x0105e80000000400 */
[----:B0-----:R-:W3:Y:S01]  /*f330*/  LDL.LU R21, [R1+0x9c] ;  /* 0x00009c0001157983 */ /* 0x001ee20000300800 */
[----:B-1----:R-:W4:Y:S03]  /*f340*/  LDL.LU R23, [R1+0x78] ;  /* 0x0000780001177983 */ /* 0x002f260000300800 */
[----:B--2---:R-:W2:Y:S04]  /*f350*/  LDL.LU R29, [R1+0x74] ;  /* 0x00007400011d7983 */ /* 0x004ea80000300800 */
[----:B------:R0:W-:Y:S04]  /*f360*/  STS.U16 [R28+0x4200], R26 ;  /* 0x0042001a1c007388 */ /* 0x0001e80000000400 */
[----:B0-----:R-:W4:Y:S04]  /*f370*/  LDL.LU R26, [R1+0x70] ;  /* 0x00007000011a7983 */ /* 0x001f280000300800 */
[----:B------:R0:W-:Y:S04]  /*f380*/  STS.U16 [R28+0x18200], R11 ;  /* 0x0182000b1c007388 */ /* 0x0001e80000000400 */
[----:B0-----:R-:W4:Y:S04]  /*f390*/  LDL.LU R11, [R1+0x6c] ;  /* 0x00006c00010b7983 */ /* 0x001f280000300800 */
[----:B------:R0:W-:Y:S04]  /*f3a0*/  STS.U16 [R28+0x1a000], R12 ;  /* 0x01a0000c1c007388 */ /* 0x0001e80000000400 */
[----:B0-----:R-:W4:Y:S04]  /*f3b0*/  LDL.LU R12, [R1+0x434] ;  /* 0x00043400010c7983 */ /* 0x001f280000300800 */
[----:B------:R-:W-:Y:S04]  /*f3c0*/  STS.U16 [R28+0x6200], R4 ;  /* 0x006200041c007388 */ /* 0x000fe80000000400 */
        /* <DEDUP_REMOVED lines=19> */
[----:B------:R-:W-:Y:S01]  /*f500*/  STS.U16 [R28+0x18000], R10 ;  /* 0x0180000a1c007388 */ /* 0x000fe20000000400 */
[----:B------:R-:W-:-:S03]  /*f510*/  LOP3.LUT R0, R28, 0x10, RZ, 0x3c, !PT ;  /* 0x000000101c007812 */ /* 0x000fc600078e3cff */
[----:B---3--:R-:W-:Y:S04]  /*f520*/  STS.U16 [R28+0x1a200], R21 ;  /* 0x01a200151c007388 */ /* 0x008fe80000000400 */
[----:B--2---:R0:W-:Y:S04]  /*f530*/  STS.U16 [R28+0x1c200], R29 ;  /* 0x01c2001d1c007388 */ /* 0x0041e80000000400 */
[----:B0-----:R-:W2:Y:S01]  /*f540*/  LDL.LU R29, [R1+0x42c] ;  /* 0x00042c00011d7983 */ /* 0x001ea20000300800 */
[----:B------:R-:W3:Y:S02]  /*f550*/  LDL.LU R6, [R1+0x3ec] ;  /* 0x0003ec0001067983 */ /* 0x000ee40000300800 */
[----:B------:R-:W3:Y:S02]  /*f560*/  LDL.LU R21, [R1+0x3b4] ;  /* 0x0003b40001157983 */ /* 0x000ee40000300800 */
[----:B------:R-:W3:Y:S01]  /*f570*/  LDL.LU R2, [R1+0x3ac] ;  /* 0x0003ac0001027983 */ /* 0x000ee20000300800 */
[----:B------:R-:W3:Y:S01]  /*f580*/  LDL.LU R5, [R1+0x370] ;  /* 0x0003700001057983 */ /* 0x000ee20000300800 */
        /* <DEDUP_REMOVED lines=15> */
[----:B------:R-:W3:Y:S04]  /*f680*/  LDL.LU R8, [R1+0x104] ;  /* 0x0001040001087983 */ /* 0x000ee80000300800 */
[----:B----4-:R0:W-:Y:S01]  /*f690*/  STS.U16 [R28+0x1c000], R23 ;  /* 0x01c000171c007388 */ /* 0x0101e20000000400 */
[----:B------:R-:W4:Y:S03]  /*f6a0*/  LDL.LU R9, [R1+0xfc] ;  /* 0x0000fc0001097983 */ /* 0x000f260000300800 */
[----:B------:R1:W-:Y:S04]  /*f6b0*/  STS.U16 [R28+0x1e000], R26 ;  /* 0x01e0001a1c007388 */ /* 0x0003e80000000400 */
[----:B------:R1:W-:Y:S04]  /*f6c0*/  STS.U16 [R28+0x1e200], R11 ;  /* 0x01e2000b1c007388 */ /* 0x0003e80000000400 */
[----:B0-----:R-:W3:Y:S01]  /*f6d0*/  LDL.LU R23, [R1+0xc8] ;  /* 0x0000c80001177983 */ /* 0x001ee20000300800 */
[----:B-1----:R-:W3:Y:S02]  /*f6e0*/  LDL.LU R26, [R1+0xc4] ;  /* 0x0000c400011a7983 */ /* 0x002ee40000300800 */
[----:B------:R-:W3:Y:S02]  /*f6f0*/  LDL.LU R28, [R1+0x3f4] ;  /* 0x0003f400011c7983 */ /* 0x000ee40000300800 */
[----:B------:R-:W4:Y:S01]  /*f700*/  LDL.LU R10, [R1+0x98] ;  /* 0x00009800010a7983 */ /* 0x000f220000300800 */
[----:B------:R0:W-:Y:S04]  /*f710*/  STS.U16 [R0+0x400], R12 ;  /* 0x0004000c00007388 */ /* 0x0001e80000000400 */
[----:B------:R-:W4:Y:S04]  /*f720*/  LDL.LU R11, [R1+0x94] ;  /* 0x00009400010b7983 */ /* 0x000f280000300800 */
[----:B0-----:R-:W4:Y:S04]  /*f730*/  LDL.LU R12, [R1+0x64] ;  /* 0x00006400010c7983 */ /* 0x001f280000300800 */
[----:B--2---:R0:W-:Y:S04]  /*f740*/  STS.U16 [R0+0x600], R29 ;  /* 0x0006001d00007388 */ /* 0x0041e80000000400 */
[----:B0-----:R-:W2:Y:S04]  /*f750*/  LDL.LU R29, [R1+0x12f0] ;  /* 0x0012f000011d7983 */ /* 0x001ea80000300800 */
[----:B---3--:R-:W-:Y:S01]  /*f760*/  STS.U16 [R0+0x2400], R28 ;  /* 0x0024001c00007388 */ /* 0x008fe20000000400 */
[----:B------:R-:W-:Y:S02]  /*f770*/  STS.U16 [R0+0x2600], R6 ;  /* 0x0026000600007388 */ /* 0x000fe40000000400 */
[----:B------:R0:W-:Y:S02]  /*f780*/  STS.U16 [R0+0x4400], R21 ;  /* 0x0044001500007388 */ /* 0x0001e40000000400 */
[----:B------:R-:W-:Y:S01]  /*f790*/  STS.U16 [R0+0x4600], R2 ;  /* 0x0046000200007388 */ /* 0x000fe20000000400 */
[----:B------:R-:W-:Y:S01]  /*f7a0*/  STS.U16 [R0+0x6400], R5 ;  /* 0x0064000500007388 */ /* 0x000fe20000000400 */
[----:B------:R-:W-:Y:S02]  /*f7b0*/  STS.U16 [R0+0x6600], R4 ;  /* 0x0066000400007388 */ /* 0x000fe40000000400 */
[----:B------:R-:W-:Y:S02]  /*f7c0*/  STS.U16 [R0+0x8400], R27 ;  /* 0x0084001b00007388 */ /* 0x000fe40000000400 */
        /* <DEDUP_REMOVED lines=14> */
[----:B----4-:R-:W-:Y:S02]  /*f8b0*/  STS.U16 [R0+0x16600], R9 ;  /* 0x0166000900007388 */ /* 0x010fe40000000400 */
[----:B------:R1:W-:Y:S02]  /*f8c0*/  STS.U16 [R0+0x18400], R23 ;  /* 0x0184001700007388 */ /* 0x0003e40000000400 */
[----:B------:R3:W-:Y:S01]  /*f8d0*/  STS.U16 [R0+0x18600], R26 ;  /* 0x0186001a00007388 */ /* 0x0007e20000000400 */
[----:B0-----:R-:W4:Y:S04]  /*f8e0*/  LDL.LU R21, [R1+0x60] ;  /* 0x0000600001157983 */ /* 0x001f280000300800 */
[----:B-1----:R-:W2:Y:S04]  /*f8f0*/  LDL.LU R23, [R1+0x38] ;  /* 0x0000380001177983 */ /* 0x002ea80000300800 */
[----:B---3--:R-:W0:Y:S04]  /*f900*/  S2R R26, SR_TID.X ;  /* 0x00000000001a7919 */ /* 0x008e280000002100 */
[----:B------:R-:W-:Y:S01]  /*f910*/  STS.U16 [R0+0x1a400], R10 ;  /* 0x01a4000a00007388 */ /* 0x000fe20000000400 */
[----:B------:R-:W-:Y:S02]  /*f920*/  STS.U16 [R0+0x1a600], R11 ;  /* 0x01a6000b00007388 */ /* 0x000fe40000000400 */
[----:B------:R0:W-:Y:S02]  /*f930*/  STS.U16 [R0+0x1c400], R12 ;  /* 0x01c4000c00007388 */ /* 0x0001e40000000400 */
[----:B------:R-:W3:Y:S01]  /*f940*/  LDL.LU R8, [R1+0x424] ;  /* 0x0004240001087983 */ /* 0x000ee20000300800 */
[----:B------:R-:W3:Y:S01]  /*f950*/  LDL.LU R9, [R1+0x420] ;  /* 0x0004200001097983 */ /* 0x000ee20000300800 */
[----:B0-----:R-:W-:-:S03]  /*f960*/  LOP3.LUT R12, R26, 0xff, RZ, 0xc0, !PT ;  /* 0x000000ff1a0c7812 */ /* 0x001fc600078ec0ff */
        /* <DEDUP_REMOVED lines=19> */
[----:B------:R-:W3:Y:S02]  /*faa0*/  LDL.LU R7, [R1+0x194] ;  /* 0x0001940001077983 */ /* 0x000ee40000300800 */
[----:B------:R-:W-:-:S05]  /*fab0*/  IMAD.SHL.U32 R10, R12, 0x2, RZ ;  /* 0x000000020c0a7824 */ /* 0x000fca00078e00ff */
[----:B------:R-:W-:Y:S01]  /*fac0*/  LOP3.LUT R10, R10, 0x20, RZ, 0x3c, !PT ;  /* 0x000000200a0a7812 */ /* 0x000fe200078e3cff */
[----:B----4-:R-:W-:Y:S01]  /*fad0*/  STS.U16 [R0+0x1c600], R21 ;  /* 0x01c6001500007388 */ /* 0x010fe20000000400 */
[----:B--2---:R0:W-:Y:S03]  /*fae0*/  STS.U16 [R0+0x1e400], R29 ;  /* 0x01e4001d00007388 */ /* 0x0041e60000000400 */
[----:B0-----:R-:W2:Y:S01]  /*faf0*/  LDL.LU R29, [R1+0xf4] ;  /* 0x0000f400011d7983 */ /* 0x001ea20000300800 */
[----:B------:R-:W4:Y:S02]  /*fb00*/  LDL.LU R12, [R1+0xf0] ;  /* 0x0000f000010c7983 */ /* 0x000f240000300800 */
[----:B------:R-:W4:Y:S01]  /*fb10*/  LDL.LU R21, [R1+0xc0] ;  /* 0x0000c00001157983 */ /* 0x000f220000300800 */
[----:B------:R0:W-:Y:S04]  /*fb20*/  STS.U16 [R0+0x1e600], R23 ;  /* 0x01e6001700007388 */ /* 0x0001e80000000400 */
[----:B0-----:R-:W4:Y:S01]  /*fb30*/  LDL.LU R23, [R1+0xbc] ;  /* 0x0000bc0001177983 */ /* 0x001f220000300800 */
[----:B---3--:R0:W-:Y:S03]  /*fb40*/  STS.U16 [R10+0x800], R8 ;  /* 0x000800080a007388 */ /* 0x0081e60000000400 */
[----:B------:R1:W-:Y:S04]  /*fb50*/  STS.U16 [R10+0xa00], R9 ;  /* 0x000a00090a007388 */ /* 0x0003e80000000400 */
[----:B0-----:R-:W3:Y:S04]  /*fb60*/  LDL.LU R8, [R1+0x90] ;  /* 0x0000900001087983 */ /* 0x001ee80000300800 */
[----:B------:R0:W-:Y:S01]  /*fb70*/  STS.U16 [R10+0x2800], R26 ;  /* 0x0028001a0a007388 */ /* 0x0001e20000000400 */
[----:B-1----:R-:W3:Y:S03]  /*fb80*/  LDL.LU R9, [R1+0x8c] ;  /* 0x00008c0001097983 */ /* 0x002ee60000300800 */
[----:B0-----:R-:W3:Y:S01]  /*fb90*/  LDL.LU R26, [R1+0x34] ;  /* 0x00003400011a7983 */ /* 0x001ee20000300800 */
[----:B------:R-:W-:Y:S02]  /*fba0*/  STS.U16 [R10+0x2a00], R6 ;  /* 0x002a00060a007388 */ /* 0x000fe40000000400 */
[----:B------:R-:W-:Y:S02]  /*fbb0*/  STS.U16 [R10+0x4800], R2 ;  /* 0x004800020a007388 */ /* 0x000fe40000000400 */
[----:B------:R0:W-:Y:S01]  /*fbc0*/  STS.U16 [R10+0x4a00], R11 ;  /* 0x004a000b0a007388 */ /* 0x0001e20000000400 */
        /* <DEDUP_REMOVED lines=16> */
[----:B0-----:R-:W3:Y:S04]  /*fcd0*/  LDL.LU R11, [R1+0x30] ;  /* 0x00003000010b7983 */ /* 0x001ee80000300800 */
[----:B--2---:R-:W-:Y:S01]  /*fce0*/  STS.U16 [R10+0x16800], R29 ;  /* 0x0168001d0a007388 */ /* 0x004fe20000000400 */
[----:B----4-:R0:W-:Y:S03]  /*fcf0*/  STS.U16 [R10+0x16a00], R12 ;  /* 0x016a000c0a007388 */ /* 0x0101e60000000400 */
[----:B------:R1:W-:Y:S04]  /*fd00*/  STS.U16 [R10+0x18800], R21 ;  /* 0x018800150a007388 */ /* 0x0003e80000000400 */
[----:B0-----:R-:W2:Y:S01]  /*fd10*/  LDL.LU R12, [R1+0x2c] ;  /* 0x00002c00010c7983 */ /* 0x001ea20000300800 */
[----:B-1----:R-:W4:Y:S03]  /*fd20*/  LDL.LU R21, [R1+0x28] ;  /* 0x0000280001157983 */ /* 0x002f260000300800 */
[----:B------:R0:W-:Y:S04]  /*fd30*/  STS.U16 [R10+0x18a00], R23 ;  /* 0x018a00170a007388 */ /* 0x0001e80000000400 */
[----:B0-----:R-:W4:Y:S04]  /*fd40*/  LDL.LU R23, [R1+0x41c] ;  /* 0x00041c0001177983 */ /* 0x001f280000300800 */
[----:B---3--:R-:W-:Y:S01]  /*fd50*/  STS.U16 [R10+0x1a800], R8 ;  /* 0x01a800080a007388 */ /* 0x008fe20000000400 */
[----:B------:R-:W-:Y:S03]  /*fd60*/  STS.U16 [R10+0x1aa00], R9 ;  /* 0x01aa00090a007388 */ /* 0x000fe60000000400 */
[----:B------:R0:W-:Y:S04]  /*fd70*/  STS.U16 [R10+0x1c800], R26 ;  /* 0x01c8001a0a007388 */ /* 0x0001e80000000400 */
[----:B0-----:R-:W3:Y:S01]  /*fd80*/  LDL.LU R26, [R1+0x418] ;  /* 0x00041800011a7983 */ /* 0x001ee20000300800 */
        /* <DEDUP_REMOVED lines=8> */
[----:B------:R-:W3:Y:S03]  /*fe10*/  LDL.LU R3, [R1+0x2d0] ;  /* 0x0002d00001037983 */ /* 0x000ee60000300800 */
[----:B------:R-:W0:Y:S01]  /*fe20*/  S2R R29, SR_TID.X ;  /* 0x00000000001d7919 */ /* 0x000e220000002100 */
        /* <DEDUP_REMOVED lines=9> */
[----:B------:R-:W3:Y:S01]  /*fec0*/  LDL.LU R7, [R1+0x190] ;  /* 0x0001900001077983 */ /* 0x000ee20000300800 */
[----:B------:R-:W-:Y:S01]  /*fed0*/  STS.U16 [R10+0x1ca00], R11 ;  /* 0x01ca000b0a007388 */ /* 0x000fe20000000400 */
[----:B------:R-:W3:Y:S02]  /*fee0*/  LDL.LU R8, [R1+0x18c] ;  /* 0x00018c0001087983 */ /* 0x000ee40000300800 */
[----:B------:R-:W3:Y:S01]  /*fef0*/  LDL.LU R9, [R1+0xec] ;  /* 0x0000ec0001097983 */ /* 0x000ee20000300800 */
[----:B0-----:R-:W-:-:S05]  /*ff00*/  LOP3.LUT R29, R29, 0xff, RZ, 0xc0, !PT ;  /* 0x000000ff1d1d7812 */ /* 0x001fca00078ec0ff */
[----:B------:R-:W-:-:S05]  /*ff10*/  IMAD.SHL.U32 R19, R29, 0x2, RZ ;  /* 0x000000021d137824 */ /* 0x000fca00078e00ff */
[----:B------:R-:W-:Y:S01]  /*ff20*/  LOP3.LUT R19, R19, 0x30, RZ, 0x3c, !PT ;  /* 0x0000003013137812 */ /* 0x000fe200078e3cff */
[----:B--2---:R-:W-:Y:S01]  /*ff30*/  STS.U16 [R10+0x1e800], R12 ;  /* 0x01e8000c0a007388 */ /* 0x004fe20000000400 */
[----:B----4-:R0:W-:Y:S03]  /*ff40*/  STS.U16 [R10+0x1ea00], R21 ;  /* 0x01ea00150a007388 */ /* 0x0101e60000000400 */
[----:B0-----:R-:W2:Y:S01]  /*ff50*/  LDL.LU R10, [R1+0xe8] ;  /* 0x0000e800010a7983 */ /* 0x001ea20000300800 */
[----:B------:R-:W4:Y:S02]  /*ff60*/  LDL.LU R11, [R1+0xb8] ;  /* 0x0000b800010b7983 */ /* 0x000f240000300800 */
[----:B------:R-:W4:Y:S01]  /*ff70*/  LDL.LU R12, [R1+0xb4] ;  /* 0x0000b400010c7983 */ /* 0x000f220000300800 */
[----:B------:R0:W-:Y:S01]  /*ff80*/  STS.U16 [R19+0xc00], R23 ;  /* 0x000c001713007388 */ /* 0x0001e20000000400 */
[----:B------:R-:W4:Y:S03]  /*ff90*/  LDL.LU R21, [R1+0x88] ;  /* 0x0000880001157983 */ /* 0x000f260000300800 */
[----:B0-----:R-:W4:Y:S04]  /*ffa0*/  LDL.LU R23, [R1+0x84] ;  /* 0x0000840001177983 */ /* 0x001f280000300800 */
[----:B---3--:R0:W-:Y:S04]  /*ffb0*/  STS.U16 [R19+0xe00], R26 ;  /* 0x000e001a13007388 */ /* 0x0081e80000000400 */
[----:B0-----:R-:W3:Y:S01]  /*ffc0*/  LDL.LU R26, [R1+0x24] ;  /* 0x00002400011a7983 */ /* 0x001ee20000300800 */
[----:B------:R0:W-:Y:S02]  /*ffd0*/  STS.U16 [R19+0x2c00], R4 ;  /* 0x002c000413007388 */ /* 0x0001e40000000400 */
        /* <DEDUP_REMOVED lines=15> */
[----:B------:R-:W-:Y:S01]  /*100d0*/  STS.U16 [R19+0x10e00], R22 ;  /* 0x010e001613007388 */ /* 0x000fe20000000400 */
[----:B-1----:R-:W3:Y:S02]  /*100e0*/  LDL.LU R5, [R1+0x12e8] ;  /* 0x0012e80001057983 */ /* 0x002ee40000300800 */
[----:B------:R0:W-:Y:S02]  /*100f0*/  STS.U16 [R19+0x12c00], R24 ;  /* 0x012c001813007388 */ /* 0x0001e40000000400 */
[----:B------:R1:W-:Y:S01]  /*10100*/  STS.U16 [R19+0x12e00], R25 ;  /* 0x012e001913007388 */ /* 0x0003e20000000400 */
[----:B------:R1:W-:Y:S04]  /*10110*/  STS.U16 [R19+0x14c00], R7 ;  /* 0x014c000713007388 */ /* 0x0003e80000000400 */
[----:B0-----:R-:W3:Y:S01]  /*10120*/  LDL.LU R24, [R1+0x1c] ;  /* 0x00001c0001187983 */ /* 0x001ee20000300800 */
[----:B-1----:R-:W3:Y:S02]  /*10130*/  LDL.LU R25, [R1+0x14] ;  /* 0x0000140001197983 */ /* 0x002ee40000300800 */
[----:B------:R-:W3:Y:S01]  /*10140*/  LDL.LU R7, [R1+0xc] ;  /* 0x00000c0001077983 */ /* 0x000ee20000300800 */
[----:B------:R0:W-:Y:S04]  /*10150*/  STS.U16 [R19+0x14e00], R8 ;  /* 0x014e000813007388 */ /* 0x0001e80000000400 */
[----:B------:R-:W-:Y:S01]  /*10160*/  STS.U16 [R19+0x16c00], R9 ;  /* 0x016c000913007388 */ /* 0x000fe20000000400 */
[----:B------:R-:W-:-:S03]  /*10170*/  IMAD.SHL.U32 R0, R29, 0x2, RZ ;  /* 0x000000021d007824 */ /* 0x000fc600078e00ff */
[----:B0-----:R-:W3:Y:S01]  /*10180*/  LDL.LU R8, [R1+0x414] ;  /* 0x0004140001087983 */ /* 0x001ee20000300800 */
[----:B------:R-:W3:Y:S03]  /*10190*/  LDL.LU R3, [R1+0x410] ;  /* 0x0004100001037983 */ /* 0x000ee60000300800 */
[----:B--2---:R-:W-:Y:S01]  /*101a0*/  STS.U16 [R19+0x16e00], R10 ;  /* 0x016e000a13007388 */ /* 0x004fe20000000400 */
[----:B----4-:R0:W-:Y:S03]  /*101b0*/  STS.U16 [R19+0x18c00], R11 ;  /* 0x018c000b13007388 */ /* 0x0101e60000000400 */
[----:B------:R1:W-:Y:S04]  /*101c0*/  STS.U16 [R19+0x18e00], R12 ;  /* 0x018e000c13007388 */ /* 0x0003e80000000400 */
[----:B------:R2:W-:Y:S04]  /*101d0*/  STS.U16 [R19+0x1ac00], R21 ;  /* 0x01ac001513007388 */ /* 0x0005e80000000400 */
[----:B0-----:R-:W4:Y:S01]  /*101e0*/  LDL.LU R11, [R1+0x3d4] ;  /* 0x0003d400010b7983 */ /* 0x001f220000300800 */
[----:B-1----:R-:W4:Y:S03]  /*101f0*/  LDL.LU R12, [R1+0x3d0] ;  /* 0x0003d000010c7983 */ /* 0x002f260000300800 */
[----:B------:R0:W-:Y:S01]  /*10200*/  STS.U16 [R19+0x1ae00], R23 ;  /* 0x01ae001713007388 */ /* 0x0001e20000000400 */
[----:B--2---:R-:W2:Y:S03]  /*10210*/  LDL.LU R21, [R1+0x390] ;  /* 0x0003900001157983 */ /* 0x004ea60000300800 */
[----:B0-----:R-:W2:Y:S01]  /*10220*/  LDL.LU R23, [R1+0x38c] ;  /* 0x00038c0001177983 */ /* 0x001ea20000300800 */
[----:B------:R-:W2:Y:S02]  /*10230*/  LDL.LU R29, [R1+0x350] ;  /* 0x00035000011d7983 */ /* 0x000ea40000300800 */
[----:B------:R-:W2:Y:S02]  /*10240*/  LDL.LU R28, [R1+0x34c] ;  /* 0x00034c00011c7983 */ /* 0x000ea40000300800 */
[----:B------:R-:W2:Y:S01]  /*10250*/  LDL.LU R6, [R1+0x308] ;  /* 0x0003080001067983 */ /* 0x000ea20000300800 */
[----:B------:R-:W2:Y:S01]  /*10260*/  LDL.LU R2, [R1+0x304] ;  /* 0x0003040001027983 */ /* 0x000ea20000300800 */
[----:B------:R-:W2:Y:S02]  /*10270*/  LDL.LU R27, [R1+0x2c8] ;  /* 0x0002c800011b7983 */ /* 0x000ea40000300800 */
[----:B------:R-:W2:Y:S02]  /*10280*/  LDL.LU R13, [R1+0x2c4] ;  /* 0x0002c400010d7983 */ /* 0x000ea40000300800 */
[----:B------:R-:W2:Y:S01]  /*10290*/  LDL.LU R14, [R1+0x288] ;  /* 0x00028800010e7983 */ /* 0x000ea20000300800 */
[----:B------:R-:W2:Y:S01]  /*102a0*/  LDL.LU R15, [R1+0x284] ;  /* 0x00028400010f7983 */ /* 0x000ea20000300800 */
[----:B------:R-:W2:Y:S02]  /*102b0*/  LDL.LU R16, [R1+0x248] ;  /* 0x0002480001107983 */ /* 0x000ea40000300800 */
[----:B------:R-:W2:Y:S02]  /*102c0*/  LDL.LU R17, [R1+0x244] ;  /* 0x0002440001117983 */ /* 0x000ea40000300800 */
[----:B------:R-:W2:Y:S01]  /*102d0*/  LDL.LU R18, [R1+0x208] ;  /* 0x0002080001127983 */ /* 0x000ea20000300800 */
[----:B------:R-:W2:Y:S04]  /*102e0*/  LDL.LU R9, [R1+0x204] ;  /* 0x0002040001097983 */ /* 0x000ea80000300800 */
[----:B---3--:R0:W-:Y:S01]  /*102f0*/  STS.U16 [R19+0x1cc00], R26 ;  /* 0x01cc001a13007388 */ /* 0x0081e20000000400 */
[----:B------:R-:W3:Y:S03]  /*10300*/  LDL.LU R10, [R1+0x1c8] ;  /* 0x0001c800010a7983 */ /* 0x000ee60000300800 */
[----:B0-----:R-:W3:Y:S04]  /*10310*/  LDL.LU R26, [R1+0x1c4] ;  /* 0x0001c400011a7983 */ /* 0x001ee80000300800 */
[----:B------:R-:W-:Y:S01]  /*10320*/  STS.U16 [R19+0x1ce00], R24 ;  /* 0x01ce001813007388 */ /* 0x000fe20000000400 */
[----:B------:R-:W-:Y:S02]  /*10330*/  STS.U16 [R19+0x1ec00], R25 ;  /* 0x01ec001913007388 */ /* 0x000fe40000000400 */
[----:B------:R0:W-:Y:S02]  /*10340*/  STS.U16 [R19+0x1ee00], R7 ;  /* 0x01ee000713007388 */ /* 0x0001e40000000400 */
[----:B0-----:R-:W3:Y:S01]  /*10350*/  LDL.LU R19, [R1+0x188] ;  /* 0x0001880001137983 */ /* 0x001ee20000300800 */
[----:B------:R-:W3:Y:S02]  /*10360*/  LDL.LU R20, [R1+0x184] ;  /* 0x0001840001147983 */ /* 0x000ee40000300800 */
[----:B------:R-:W3:Y:S01]  /*10370*/  LDL.LU R7, [R1+0xe4] ;  /* 0x0000e40001077983 */ /* 0x000ee20000300800 */
[----:B------:R-:W-:Y:S01]  /*10380*/  LOP3.LUT R0, R0, 0x40, RZ, 0x3c, !PT ;  /* 0x0000004000007812 */ /* 0x000fe200078e3cff */
[----:B------:R-:W3:Y:S01]  /*10390*/  LDL.LU R22, [R1+0xe0] ;  /* 0x0000e00001167983 */ /* 0x000ee20000300800 */
[----:B------:R-:W3:Y:S02]  /*103a0*/  LDL.LU R24, [R1+0xb0] ;  /* 0x0000b00001187983 */ /* 0x000ee40000300800 */
[----:B------:R-:W3:Y:S01]  /*103b0*/  LDL.LU R25, [R1+0xac] ;  /* 0x0000ac0001197983 */ /* 0x000ee20000300800 */
[----:B------:R0:W-:Y:S01]  /*103c0*/  STS.U16 [R0+0x1000], R8 ;  /* 0x0010000800007388 */ /* 0x0001e20000000400 */
[----:B------:R1:W-:Y:S03]  /*103d0*/  STS.U16 [R0+0x1200], R3 ;  /* 0x0012000300007388 */ /* 0x0003e60000000400 */
[----:B0-----:R-:W3:Y:S01]  /*103e0*/  LDL.LU R8, [R1+0x80] ;  /* 0x0000800001087983 */ /* 0x001ee20000300800 */
[----:B-1----:R-:W3:Y:S03]  /*103f0*/  LDL.LU R3, [R1+0x12e4] ;  /* 0x0012e40001037983 */ /* 0x002ee60000300800 */
[----:B----4-:R0:W-:Y:S01]  /*10400*/  STS.U16 [R0+0x3000], R11 ;  /* 0x0030000b00007388 */ /* 0x0101e20000000400 */
[----:B------:R1:W-:Y:S02]  /*10410*/  STS.U16 [R0+0x3200], R12 ;  /* 0x0032000c00007388 */ /* 0x0003e40000000400 */
[----:B--2---:R2:W-:Y:S01]  /*10420*/  STS.U16 [R0+0x5000], R21 ;  /* 0x0050001500007388 */ /* 0x0045e20000000400 */
[----:B0-----:R-:W4:Y:S04]  /*10430*/  LDL.LU R11, [R1+0x12e0] ;  /* 0x0012e000010b7983 */ /* 0x001f280000300800 */
[----:B------:R0:W-:Y:S01]  /*10440*/  STS.U16 [R0+0x5200], R23 ;  /* 0x0052001700007388 */ /* 0x0001e20000000400 */
[----:B------:R2:W-:Y:S02]  /*10450*/  STS.U16 [R0+0x7000], R29 ;  /* 0x0070001d00007388 */ /* 0x0005e40000000400 */
[----:B------:R-:W-:Y:S02]  /*10460*/  STS.U16 [R0+0x7200], R28 ;  /* 0x0072001c00007388 */ /* 0x000fe40000000400 */
[----:B-1----:R-:W4:Y:S01]  /*10470*/  LDL.LU R12, [R1+0x12dc] ;  /* 0x0012dc00010c7983 */ /* 0x002f220000300800 */
[----:B------:R-:W-:Y:S01]  /*10480*/  STS.U16 [R0+0x9000], R6 ;  /* 0x0090000600007388 */ /* 0x000fe20000000400 */
[----:B------:R-:W-:Y:S03]  /*10490*/  STS.U16 [R0+0x9200], R2 ;  /* 0x0092000200007388 */ /* 0x000fe60000000400 */
[----:B--2---:R-:W2:Y:S01]  /*104a0*/  LDL.LU R21, [R1+0x12d8] ;  /* 0x0012d80001157983 */ /* 0x004ea20000300800 */
[----:B------:R-:W-:Y:S02]  /*104b0*/  STS.U16 [R0+0xb000], R27 ;  /* 0x00b0001b00007388 */ /* 0x000fe40000000400 */
[----:B------:R-:W-:Y:S02]  /*104c0*/  STS.U16 [R0+0xb200], R13 ;  /* 0x00b2000d00007388 */ /* 0x000fe40000000400 */
[----:B------:R-:W-:Y:S01]  /*104d0*/  STS.U16 [R0+0xd000], R14 ;  /* 0x00d0000e00007388 */ /* 0x000fe20000000400 */
[----:B0-----:R-:W2:Y:S01]  /*104e0*/  LDL.LU R23, [R1+0x12d4] ;  /* 0x0012d40001177983 */ /* 0x001ea20000300800 */
[----:B------:R-:W2:Y:S03]  /*104f0*/  LDL.LU R29, [R1+0x12d0] ;  /* 0x0012d000011d7983 */ /* 0x000ea60000300800 */
[----:B------:R0:W-:Y:S01]  /*10500*/  STS.U16 [R0+0xd200], R15 ;  /* 0x00d2000f00007388 */ /* 0x0001e20000000400 */
[----:B------:R-:W-:Y:S02]  /*10510*/  STS.U16 [R0+0xf000], R16 ;  /* 0x00f0001000007388 */ /* 0x000fe40000000400 */
[----:B------:R-:W-:Y:S02]  /*10520*/  STS.U16 [R0+0xf200], R17 ;  /* 0x00f2001100007388 */ /* 0x000fe40000000400 */
[----:B------:R-:W-:Y:S01]  /*10530*/  STS.U16 [R0+0x11000], R18 ;  /* 0x0110001200007388 */ /* 0x000fe20000000400 */
[----:B------:R1:W-:Y:S04]  /*10540*/  STS.U16 [R0+0x11200], R9 ;  /* 0x0112000900007388 */ /* 0x0003e80000000400 */
[----:B---3--:R3:W-:Y:S04]  /*10550*/  STS.U16 [R0+0x13000], R10 ;  /* 0x0130000a00007388 */ /* 0x0087e80000000400 */
[----:B0-----:R-:W4:Y:S04]  /*10560*/  LDL.LU R15, [R1+0x40c] ;  /* 0x00040c00010f7983 */ /* 0x001f280000300800 */
[----:B------:R0:W-:Y:S04]  /*10570*/  STS.U16 [R0+0x13200], R26 ;  /* 0x0132001a00007388 */ /* 0x0001e80000000400 */
[----:B-1----:R-:W4:Y:S04]  /*10580*/  LDL.LU R9, [R1+0x408] ;  /* 0x0004080001097983 */ /* 0x002f280000300800 */
[----:B---3--:R-:W3:Y:S04]  /*10590*/  LDL.LU R10, [R1+0x3cc] ;  /* 0x0003cc00010a7983 */ /* 0x008ee80000300800 */
[----:B0-----:R-:W3:Y:S01]  /*105a0*/  LDL.LU R26, [R1+0x3c8] ;  /* 0x0003c800011a7983 */ /* 0x001ee20000300800 */
[----:B------:R-:W3:Y:S02]  /*105b0*/  LDL.LU R16, [R1+0x388] ;  /* 0x0003880001107983 */ /* 0x000ee40000300800 */
[----:B------:R-:W3:Y:S01]  /*105c0*/  LDL.LU R14, [R1+0x384] ;  /* 0x00038400010e7983 */ /* 0x000ee20000300800 */
[----:B------:R-:W-:Y:S01]  /*105d0*/  STS.U16 [R0+0x15000], R19 ;  /* 0x0150001300007388 */ /* 0x000fe20000000400 */
[----:B------:R-:W-:Y:S02]  /*105e0*/  STS.U16 [R0+0x15200], R20 ;  /* 0x0152001400007388 */ /* 0x000fe40000000400 */
[----:B------:R0:W-:Y:S02]  /*105f0*/  STS.U16 [R0+0x17000], R7 ;  /* 0x0170000700007388 */ /* 0x0001e40000000400 */
[----:B0-----:R-:W0:Y:S04]  /*10600*/  S2R R7, SR_TID.X ;  /* 0x0000000000077919 */ /* 0x001e280000002100 */
[----:B------:R-:W-:Y:S01]  /*10610*/  STS.U16 [R0+0x17200], R22 ;  /* 0x0172001600007388 */ /* 0x000fe20000000400 */
[----:B------:R-:W-:Y:S02]  /*10620*/  STS.U16 [R0+0x19000], R24 ;  /* 0x0190001800007388 */ /* 0x000fe40000000400 */
[----:B------:R-:W-:Y:S01]  /*10630*/  STS.U16 [R0+0x19200], R25 ;  /* 0x0192001900007388 */ /* 0x000fe20000000400 */
[----:B------:R1:W-:Y:S01]  /*10640*/  STS.U16 [R0+0x1b000], R8 ;  /* 0x01b0000800007388 */ /* 0x0003e20000000400 */
[----:B0-----:R-:W-:-:S03]  /*10650*/  LOP3.LUT R27, R7, 0xff, RZ, 0xc0, !PT ;  /* 0x000000ff071b7812 */ /* 0x001fc600078ec0ff */
[----:B------:R-:W3:Y:S01]  /*10660*/  LDL.LU R7, [R1+0x348] ;  /* 0x0003480001077983 */ /* 0x000ee20000300800 */
[----:B-1----:R-:W3:Y:S02]  /*10670*/  LDL.LU R8, [R1+0x344] ;  /* 0x0003440001087983 */ /* 0x002ee40000300800 */
[----:B------:R-:W3:Y:S02]  /*10680*/  LDL.LU R17, [R1+0x300] ;  /* 0x0003000001117983 */ /* 0x000ee40000300800 */
[----:B------:R-:W-:Y:S01]  /*10690*/  IMAD.SHL.U32 R2, R27, 0x2, RZ ;  /* 0x000000021b027824 */ /* 0x000fe200078e00ff */
[----:B------:R-:W3:Y:S01]  /*106a0*/  LDL.LU R18, [R1+0x2fc] ;  /* 0x0002fc0001127983 */ /* 0x000ee20000300800 */
[----:B------:R-:W3:Y:S02]  /*106b0*/  LDL.LU R19, [R1+0x2c0] ;  /* 0x0002c00001137983 */ /* 0x000ee40000300800 */
[----:B------:R-:W3:Y:S02]  /*106c0*/  LDL.LU R20, [R1+0x2bc] ;  /* 0x0002bc0001147983 */ /* 0x000ee40000300800 */
[----:B------:R-:W3:Y:S01]  /*106d0*/  LDL.LU R22, [R1+0x280] ;  /* 0x0002800001167983 */ /* 0x000ee20000300800 */
[----:B------:R-:W-:Y:S01]  /*106e0*/  LOP3.LUT R2, R2, 0x50, RZ, 0x3c, !PT ;  /* 0x0000005002027812 */ /* 0x000fe200078e3cff */
[----:B------:R-:W3:Y:S01]  /*106f0*/  LDL.LU R24, [R1+0x27c] ;  /* 0x00027c0001187983 */ /* 0x000ee20000300800 */
[----:B------:R-:W3:Y:S03]  /*10700*/  LDL.LU R25, [R1+0x240] ;  /* 0x0002400001197983 */ /* 0x000ee60000300800 */
[----:B--2---:R0:W-:Y:S01]  /*10710*/  STS.U16 [R0+0x1b200], R29 ;  /* 0x01b2001d00007388 */ /* 0x0041e20000000400 */
[----:B------:R-:W-:Y:S02]  /*10720*/  STS.U16 [R0+0x1d000], R23 ;  /* 0x01d0001700007388 */ /* 0x000fe40000000400 */
[----:B------:R-:W-:Y:S02]  /*10730*/  STS.U16 [R0+0x1d200], R21 ;  /* 0x01d2001500007388 */ /* 0x000fe40000000400 */
[----:B----4-:R-:W-:Y:S01]  /*10740*/  STS.U16 [R0+0x1f000], R12 ;  /* 0x01f0000c00007388 */ /* 0x010fe20000000400 */
[----:B------:R-:W-:Y:S04]  /*10750*/  STS.U16 [R0+0x1f200], R11 ;  /* 0x01f2000b00007388 */ /* 0x000fe80000000400 */
[----:B0-----:R-:W2:Y:S04]  /*10760*/  LDL.LU R29, [R1+0x23c] ;  /* 0x00023c00011d7983 */ /* 0x001ea80000300800 */
[----:B------:R-:W-:Y:S01]  /*10770*/  STS.U16 [R2+0x1400], R15 ;  /* 0x0014000f02007388 */ /* 0x000fe20000000400 */
[----:B------:R0:W-:Y:S03]  /*10780*/  STS.U16 [R2+0x1600], R9 ;  /* 0x0016000902007388 */ /* 0x0001e60000000400 */
[----:B---3--:R1:W-:Y:S04]  /*10790*/  STS.U16 [R2+0x3400], R10 ;  /* 0x0034000a02007388 */ /* 0x0083e80000000400 */
[----:B0-----:R-:W3:Y:S04]  /*107a0*/  LDL.LU R9, [R1+0x200] ;  /* 0x0002000001097983 */ /* 0x001ee80000300800 */
[----:B------:R0:W-:Y:S04]  /*107b0*/  STS.U16 [R2+0x3600], R26 ;  /* 0x0036001a02007388 */ /* 0x0001e80000000400 */
[----:B-1----:R-:W4:Y:S04]  /*107c0*/  LDL.LU R10, [R1+0x1fc] ;  /* 0x0001fc00010a7983 */ /* 0x002f280000300800 */
        /* <DEDUP_REMOVED lines=8> */
[----:B------:R0:W-:Y:S04]  /*10850*/  STS.U16 [R2+0x5400], R16 ;  /* 0x0054001002007388 */ /* 0x0001e80000000400 */
[----:B0-----:R-:W4:Y:S01]  /*10860*/  LDL.LU R16, [R1+0x68] ;  /* 0x0000680001107983 */ /* 0x001f220000300800 */
[----:B------:R0:W-:Y:S03]  /*10870*/  STS.U16 [R2+0x5600], R14 ;  /* 0x0056000e02007388 */ /* 0x0001e60000000400 */
[----:B0-----:R-:W4:Y:S04]  /*10880*/  LDL.LU R14, [R1+0x12cc] ;  /* 0x0012cc00010e7983 */ /* 0x001f280000300800 */
[----:B------:R0:W-:Y:S01]  /*10890*/  STS.U16 [R2+0x7400], R7 ;  /* 0x0074000702007388 */ /* 0x0001e20000000400 */
[----:B------:R1:W-:Y:S02]  /*108a0*/  STS.U16 [R2+0x7600], R8 ;  /* 0x0076000802007388 */ /* 0x0003e40000000400 */
[----:B------:R1:W-:Y:S01]  /*108b0*/  STS.U16 [R2+0x9400], R17 ;  /* 0x0094001102007388 */ /* 0x0003e20000000400 */
[----:B------:R1:W-:Y:S01]  /*108c0*/  STS.U16 [R2+0x9600], R18 ;  /* 0x0096001202007388 */ /* 0x0003e20000000400 */
[----:B------:R1:W-:Y:S02]  /*108d0*/  STS.U16 [R2+0xb400], R19 ;  /* 0x00b4001302007388 */ /* 0x0003e40000000400 */
[----:B------:R1:W-:Y:S01]  /*108e0*/  STS.U16 [R2+0xb600], R20 ;  /* 0x00b6001402007388 */ /* 0x0003e20000000400 */
[----:B0-----:R-:W4:Y:S01]  /*108f0*/  LDL.LU R7, [R1+0x12c8] ;  /* 0x0012c80001077983 */ /* 0x001f220000300800 */
[----:B-1----:R-:W4:Y:S02]  /*10900*/  LDL.LU R8, [R1+0x12c4] ;  /* 0x0012c40001087983 */ /* 0x002f240000300800 */
[----:B------:R-:W4:Y:S01]  /*10910*/  LDL.LU R17, [R1+0x404] ;  /* 0x0004040001117983 */ /* 0x000f220000300800 */
[----:B------:R-:W4:Y:S01]  /*10920*/  LDL.LU R18, [R1+0x400] ;  /* 0x0004000001127983 */ /* 0x000f220000300800 */
[----:B------:R-:W4:Y:S02]  /*10930*/  LDL.LU R19, [R1+0x3c4] ;  /* 0x0003c40001137983 */ /* 0x000f240000300800 */
[----:B------:R0:W-:Y:S02]  /*10940*/  STS.U16 [R2+0xd400], R22 ;  /* 0x00d4001602007388 */ /* 0x0001e40000000400 */
[----:B------:R-:W4:Y:S01]  /*10950*/  LDL.LU R20, [R1+0x3c0] ;  /* 0x0003c00001147983 */ /* 0x000f220000300800 */
[----:B------:R1:W-:Y:S01]  /*10960*/  STS.U16 [R2+0xd600], R24 ;  /* 0x00d6001802007388 */ /* 0x0003e20000000400 */
[----:B------:R1:W-:Y:S03]  /*10970*/  STS.U16 [R2+0xf400], R25 ;  /* 0x00f4001902007388 */ /* 0x0003e60000000400 */
[----:B0-----:R-:W4:Y:S01]  /*10980*/  LDL.LU R22, [R1+0x380] ;  /* 0x0003800001167983 */ /* 0x001f220000300800 */
[----:B-1----:R-:W4:Y:S02]  /*10990*/  LDL.LU R24, [R1+0x37c] ;  /* 0x00037c0001187983 */ /* 0x002f240000300800 */
[----:B------:R-:W4:Y:S01]  /*109a0*/  LDL.LU R25, [R1+0x340] ;  /* 0x0003400001197983 */ /* 0x000f220000300800 */
[----:B--2---:R0:W-:Y:S04]  /*109b0*/  STS.U16 [R2+0xf600], R29 ;  /* 0x00f6001d02007388 */ /* 0x0041e80000000400 */
[----:B0-----:R-:W2:Y:S04]  /*109c0*/  LDL.LU R29, [R1+0x33c] ;  /* 0x00033c00011d7983 */ /* 0x001ea80000300800 */
[----:B---3--:R0:W-:Y:S04]  /*109d0*/  STS.U16 [R2+0x11400], R9 ;  /* 0x0114000902007388 */ /* 0x0081e80000000400 */
[----:B----4-:R1:W-:Y:S04]  /*109e0*/  STS.U16 [R2+0x11600], R10 ;  /* 0x0116000a02007388 */ /* 0x0103e80000000400 */
[----:B0-----:R-:W3:Y:S04]  /*109f0*/  LDL.LU R9, [R1+0x12c0] ;  /* 0x0012c00001097983 */ /* 0x001ee80000300800 */
[----:B-1----:R-:W4:Y:S04]  /*10a00*/  LDL.LU R10, [R1+0x12bc] ;  /* 0x0012bc00010a7983 */ /* 0x002f280000300800 */
[----:B------:R0:W-:Y:S01]  /*10a10*/  STS.U16 [R2+0x13400], R26 ;  /* 0x0134001a02007388 */ /* 0x0001e20000000400 */
[----:B------:R-:W-:Y:S02]  /*10a20*/  STS.U16 [R2+0x13600], R21 ;  /* 0x0136001502007388 */ /* 0x000fe40000000400 */
[----:B------:R-:W-:Y:S02]  /*10a30*/  STS.U16 [R2+0x15400], R23 ;  /* 0x0154001702007388 */ /* 0x000fe40000000400 */
[----:B------:R-:W-:Y:S01]  /*10a40*/  STS.U16 [R2+0x15600], R28 ;  /* 0x0156001c02007388 */ /* 0x000fe20000000400 */
[----:B------:R-:W-:Y:S04]  /*10a50*/  STS.U16 [R2+0x17400], R0 ;  /* 0x0174000002007388 */ /* 0x000fe80000000400 */
[----:B0-----:R-:W2:Y:S01]  /*10a60*/  LDL.LU R26, [R1+0x12b8] ;  /* 0x0012b800011a7983 */ /* 0x001ea20000300800 */
[----:B------:R0:W-:Y:S02]  /*10a70*/  STS.U16 [R2+0x17600], R6 ;  /* 0x0176000602007388 */ /* 0x0001e40000000400 */
[----:B------:R1:W-:Y:S02]  /*10a80*/  STS.U16 [R2+0x19400], R13 ;  /* 0x0194000d02007388 */ /* 0x0003e40000000400 */
[----:B------:R-:W-:Y:S01]  /*10a90*/  STS.U16 [R2+0x19600], R15 ;  /* 0x0196000f02007388 */ /* 0x000fe20000000400 */
[----:B------:R1:W-:Y:S04]  /*10aa0*/  STS.U16 [R2+0x1b400], R16 ;  /* 0x01b4001002007388 */ /* 0x0003e80000000400 */
[----:B0-----:R-:W3:Y:S04]  /*10ab0*/  LDL R6, [R1+0xc70] ;  /* 0x000c700001067983 */ /* 0x001ee80000100800 */
[----:B-1----:R-:W3:Y:S04]  /*10ac0*/  LDL R13, [R1+0xc68] ;  /* 0x000c6800010d7983 */ /* 0x002ee80000100800 */
[----:B------:R-:W3:Y:S01]  /*10ad0*/  LDL R16, [R1+0xc6c] ;  /* 0x000c6c0001107983 */ /* 0x000ee20000100800 */
[----:B------:R-:W-:-:S03]  /*10ae0*/  PRMT R3, RZ, 0x7610, R3 ;  /* 0x00007610ff037816 */ /* 0x000fc60000000003 */
[----:B--2---:R0:W-:Y:S01]  /*10af0*/  STS.U16 [R2+0x1b600], R26 ;  /* 0x01b6001a02007388 */ /* 0x0041e20000000400 */
[----:B----4-:R-:W-:Y:S02]  /*10b00*/  STS.U16 [R2+0x1d400], R10 ;  /* 0x01d4000a02007388 */ /* 0x010fe40000000400 */
[----:B---3--:R-:W-:Y:S01]  /*10b10*/  STS.U16 [R2+0x1d600], R9 ;  /* 0x01d6000902007388 */ /* 0x008fe20000000400 */
[----:B------:R1:W-:Y:S04]  /*10b20*/  STS.U16 [R2+0x1f400], R8 ;  /* 0x01f4000802007388 */ /* 0x0003e80000000400 */
[----:B0-----:R-:W2:Y:S01]  /*10b30*/  LDL.LU R26, [R1+0x12b4] ;  /* 0x0012b400011a7983 */ /* 0x001ea20000300800 */
[----:B------:R-:W3:Y:S03]  /*10b40*/  LDL R15, [R1+0xc64] ;  /* 0x000c6400010f7983 */ /* 0x000ee60000100800 */
[----:B-1----:R-:W4:Y:S01]  /*10b50*/  LDL R8, [R1+0xc60] ;  /* 0x000c600001087983 */ /* 0x002f220000100800 */
[----:B------:R-:W4:Y:S03]  /*10b60*/  LDL R9, [R1+0xc5c] ;  /* 0x000c5c0001097983 */ /* 0x000f260000100800 */
[----:B------:R0:W-:Y:S02]  /*10b70*/  STS.U16 [R2+0x1f600], R7 ;  /* 0x01f6000702007388 */ /* 0x0001e40000000400 */
[----:B0-----:R-:W-:-:S02]  /*10b80*/  @!P0 IMAD.MOV.U32 R7, RZ, RZ, R16 ;  /* 0x000000ffff078224 */ /* 0x001fc400078e0010 */
[----:B------:R-:W-:Y:S01]  /*10b90*/  IMAD.SHL.U32 R0, R27, 0x2, RZ ;  /* 0x000000021b007824 */ /* 0x000fe200078e00ff */
[----:B------:R-:W-:Y:S02]  /*10ba0*/  PRMT R4, RZ, 0x7610, R4 ;  /* 0x00007610ff047816 */ /* 0x000fe40000000004 */
[----:B------:R-:W-:Y:S01]  /*10bb0*/  PRMT R5, RZ, 0x7610, R5 ;  /* 0x00007610ff057816 */ /* 0x000fe20000000005 */
[----:B------:R-:W2:Y:S04]  /*10bc0*/  LDL R2, [R1+0xc54] ;  /* 0x000c540001027983 */ /* 0x000ea80000100800 */
[----:B------:R0:W2:Y:S01]  /*10bd0*/  @!P0 LDG.E.U16 R3, [R6.64] ;  /* 0x0000000606038981 */ /* 0x0000a2000c1e1500 */
[----:B------:R-:W-:-:S05]  /*10be0*/  LOP3.LUT R0, R0, 0x60, RZ, 0x3c, !PT ;  /* 0x0000006000007812 */ /* 0x000fca00078e3cff */
[----:B------:R-:W-:Y:S01]  /*10bf0*/  STS.U16 [R0+0x1800], R17 ;  /* 0x0018001100007388 */ /* 0x000fe20000000400 */
[----:B------:R-:W-:Y:S02]  /*10c00*/  STS.U16 [R0+0x1a00], R18 ;  /* 0x001a001200007388 */ /* 0x000fe40000000400 */
[----:B------:R-:W-:Y:S02]  /*10c10*/  STS.U16 [R0+0x3800], R19 ;  /* 0x0038001300007388 */ /* 0x000fe40000000400 */
[----:B0-----:R-:W-:Y:S01]  /*10c20*/  @!P0 IMAD.MOV.U32 R6, RZ, RZ, R13 ;  /* 0x000000ffff068224 */ /* 0x001fe200078e000d */
[----:B------:R-:W-:Y:S01]  /*10c30*/  STS.U16 [R0+0x3a00], R20 ;  /* 0x003a001400007388 */ /* 0x000fe20000000400 */
[----:B------:R-:W-:Y:S02]  /*10c40*/  STS.U16 [R0+0x5800], R22 ;  /* 0x0058001600007388 */ /* 0x000fe40000000400 */
[----:B------:R-:W-:Y:S02]  /*10c50*/  STS.U16 [R0+0x5a00], R24 ;  /* 0x005a001800007388 */ /* 0x000fe40000000400 */
[----:B------:R-:W-:Y:S01]  /*10c60*/  STS.U16 [R0+0x7800], R25 ;  /* 0x0078001900007388 */ /* 0x000fe20000000400 */
[----:B------:R0:W-:Y:S04]  /*10c70*/  STS.U16 [R0+0x7a00], R29 ;  /* 0x007a001d00007388 */ /* 0x0001e80000000400 */
[----:B0-----:R-:W2:Y:S01]  /*10c80*/  LDL R0, [R1+0xc58] ;  /* 0x000c580001007983 */ /* 0x001ea20000100800 */
[----:B------:R-:W2:Y:S02]  /*10c90*/  LDL.LU R28, [R1+0x448] ;  /* 0x00044800011c7983 */ /* 0x000ea40000300800 */
[----:B---3--:R-:W-:Y:S01]  /*10ca0*/  @!P0 IMAD.MOV.U32 R7, RZ, RZ, R15 ;  /* 0x000000ffff078224 */ /* 0x008fe200078e000f */
[----:B----4-:R0:W3:Y:S04]  /*10cb0*/  @!P0 LDG.E.U16 R5, [R8.64] ;  /* 0x0000000608058981 */ /* 0x0100e8000c1e1500 */
[----:B------:R1:W4:Y:S04]  /*10cc0*/  @!P0 LDG.E.U16 R4, [R6.64] ;  /* 0x0000000606048981 */ /* 0x000328000c1e1500 */
[----:B--2---:R2:W-:Y:S01]  /*10cd0*/  STL [R1+0x129c], R3 ;  /* 0x00129c0301007387 */ /* 0x0045e20000100800 */
[----:B------:R-:W2:Y:S02]  /*10ce0*/  LDL R13, [R1+0xc50] ;  /* 0x000c5000010d7983 */ /* 0x000ea40000100800 */
[----:B------:R-:W2:Y:S01]  /*10cf0*/  LDL R16, [R1+0xc34] ;  /* 0x000c340001107983 */ /* 0x000ea20000100800 */
[----:B-1----:R-:W-:Y:S01]  /*10d00*/  PRMT R6, RZ, 0x7610, R6 ;  /* 0x00007610ff067816 */ /* 0x002fe20000000006 */
[----:B0-----:R-:W-:Y:S01]  /*10d10*/  @!P0 IMAD.MOV.U32 R9, RZ, RZ, R2 ;  /* 0x000000ffff098224 */ /* 0x001fe200078e0002 */
[----:B------:R-:W-:Y:S01]  /*10d20*/  PRMT R7, RZ, 0x7610, R7 ;  /* 0x00007610ff077816 */ /* 0x000fe20000000007 */
[----:B------:R-:W-:-:S05]  /*10d30*/  @!P0 IMAD.MOV.U32 R8, RZ, RZ, R0 ;  /* 0x000000ffff088224 */ /* 0x000fca00078e0000 */
[----:B------:R0:W2:Y:S04]  /*10d40*/  @!P0 LDG.E.U16 R6, [R8.64] ;  /* 0x0000000608068981 */ /* 0x0000a8000c1e1500 */
[----:B----4-:R-:W-:Y:S01]  /*10d50*/  STL [R1+0x12a0], R4 ;  /* 0x0012a00401007387 */ /* 0x010fe20000100800 */
[----:B---3--:R1:W-:Y:S02]  /*10d60*/  STL [R1+0x12a4], R5 ;  /* 0x0012a40501007387 */ /* 0x0083e40000100800 */
[----:B--2---:R-:W2:Y:S01]  /*10d70*/  LDL.LU R3, [R1+0x334] ;  /* 0x0003340001037983 */ /* 0x004ea20000300800 */
[----:B------:R-:W3:Y:S04]  /*10d80*/  LDL.LU R23, [R1+0x32c] ;  /* 0x00032c0001177983 */ /* 0x000ee80000300800 */
[----:B------:R-:W4:Y:S01]  /*10d90*/  LDL.LU R0, [R1+0x2f4] ;  /* 0x0002f40001007983 */ /* 0x000f220000300800 */
[----:B------:R-:W2:Y:S02]  /*10da0*/  LDL.LU R2, [R1+0x2ec] ;  /* 0x0002ec0001027983 */ /* 0x000ea40000300800 */
[----:B------:R-:W2:Y:S02]  /*10db0*/  LDL.LU R15, [R1+0x2b4] ;  /* 0x0002b400010f7983 */ /* 0x000ea40000300800 */
[----:B------:R-:W2:Y:S01]  /*10dc0*/  LDL.LU R18, [R1+0x2ac] ;  /* 0x0002ac0001127983 */ /* 0x000ea20000300800 */
[----:B------:R-:W2:Y:S01]  /*10dd0*/  LDL.LU R19, [R1+0x274] ;  /* 0x0002740001137983 */ /* 0x000ea20000300800 */
[----:B-1----:R-:W2:Y:S02]  /*10de0*/  LDL R5, [R1+0x454] ;  /* 0x0004540001057983 */ /* 0x002ea40000100800 */
[----:B------:R-:W2:Y:S02]  /*10df0*/  LDL R4, [R1+0x44c] ;  /* 0x00044c0001047983 */ /* 0x000ea40000100800 */
[----:B------:R-:W2:Y:S02]  /*10e00*/  LDL.LU R27, [R1+0x26c] ;  /* 0x00026c00011b7983 */ /* 0x000ea40000300800 */
[----:B0-----:R-:W-:-:S02]  /*10e10*/  @!P0 IMAD.MOV.U32 R8, RZ, RZ, R13 ;  /* 0x000000ffff088224 */ /* 0x001fc400078e000d */
[----:B------:R-:W-:Y:S01]  /*10e20*/  @!P0 IMAD.MOV.U32 R9, RZ, RZ, R16 ;  /* 0x000000ffff098224 */ /* 0x000fe200078e0010 */
        /* <DEDUP_REMOVED lines=8> */
[----:B------:R0:W2:Y:S04]  /*10eb0*/  @!P0 LDG.E.U16 R7, [R8.64] ;  /* 0x0000000608078981 */ /* 0x0000a8000c1e1500 */
[----:B0-----:R-:W2:Y:S04]  /*10ec0*/  LDL R8, [R1+0x458] ;  /* 0x0004580001087983 */ /* 0x001ea80000100800 */
[----:B------:R-:W2:Y:S04]  /*10ed0*/  LDL R9, [R1+0x45c] ;  /* 0x00045c0001097983 */ /* 0x000ea80000100800 */
[----:B------:R-:W0:Y:S01]  /*10ee0*/  S2R R21, SR_TID.X ;  /* 0x0000000000157919 */ /* 0x000e220000002100 */
[----:B------:R-:W-:-:S02]  /*10ef0*/  PRMT R10, RZ, 0x7610, R10 ;  /* 0x00007610ff0a7816 */ /* 0x000fc4000000000a */
[----:B0-----:R-:W-:Y:S02]  /*10f00*/  LOP3.LUT R21, R21, 0xff, RZ, 0xc0, !PT ;  /* 0x000000ff15157812 */ /* 0x001fe400078ec0ff */
[----:B--2---:R-:W-:-:S04]  /*10f10*/  @!P0 LOP3.LUT R9, R9, R8, RZ, 0x3c, !PT ;  /* 0x0000000809098212 */ /* 0x004fc800078e3cff */
[----:B------:R-:W-:-:S04]  /*10f20*/  @!P0 LOP3.LUT R8, R9, R8, RZ, 0x3c, !PT ;  /* 0x0000000809088212 */ /* 0x000fc800078e3cff */
[----:B------:R-:W-:-:S05]  /*10f30*/  @!P0 LOP3.LUT R9, R9, R8, RZ, 0x3c, !PT ;  /* 0x0000000809098212 */ /* 0x000fca00078e3cff */
[----:B------:R0:W2:Y:S04]  /*10f40*/  @!P0 LDG.E.U16 R10, [R8.64] ;  /* 0x00000006080a8981 */ /* 0x0000a8000c1e1500 */
[----:B0-----:R-:W2:Y:S01]  /*10f50*/  LDL R9, [R1+0x450] ;  /* 0x0004500001097983 */ /* 0x001ea20000100800 */
[----:B------:R-:W-:Y:S02]  /*10f60*/  @!P0 IMAD.MOV.U32 R8, RZ, RZ, R5 ;  /* 0x000000ffff088224 */ /* 0x000fe400078e0005 */
[----:B------:R-:W-:-:S05]  /*10f70*/  IMAD.SHL.U32 R5, R21, 0x2, RZ ;  /* 0x0000000215057824 */ /* 0x000fca00078e00ff */
[----:B------:R-:W-:Y:S01]  /*10f80*/  LOP3.LUT R5, R5, 0x60, RZ, 0x3c, !PT ;  /* 0x0000006005057812 */ /* 0x000fe200078e3cff */
[----:B------:R-:W-:Y:S04]  /*10f90*/  STL [R1+0xcb8], R28 ;  /* 0x000cb81c01007387 */ /* 0x000fe80000100800 */
[----:B------:R-:W-:Y:S01]  /*10fa0*/  STS.U16 [R5+0x9800], R3 ;  /* 0x0098000305007388 */ /* 0x000fe20000000400 */
[----:B---3--:R-:W-:Y:S02]  /*10fb0*/  STS.U16 [R5+0x9a00], R23 ;  /* 0x009a001705007388 */ /* 0x008fe40000000400 */
[----:B----4-:R-:W-:Y:S02]  /*10fc0*/  STS.U16 [R5+0xb800], R0 ;  /* 0x00b8000005007388 */ /* 0x010fe40000000400 */
[----:B------:R-:W-:Y:S01]  /*10fd0*/  STS.U16 [R5+0xba00], R2 ;  /* 0x00ba000205007388 */ /* 0x000fe20000000400 */
[----:B------:R0:W-:Y:S01]  /*10fe0*/  STS.U16 [R5+0xd800], R15 ;  /* 0x00d8000f05007388 */ /* 0x0001e20000000400 */
[----:B------:R1:W-:Y:S02]  /*10ff0*/  STS.U16 [R5+0xda00], R18 ;  /* 0x00da001205007388 */ /* 0x0003e40000000400 */
[----:B------:R3:W-:Y:S01]  /*11000*/  STS.U16 [R5+0xf800], R19 ;  /* 0x00f8001305007388 */ /* 0x0007e20000000400 */
[----:B0-----:R-:W4:Y:S01]  /*11010*/  LDL.LU R15, [R1+0x20] ;  /* 0x00002000010f7983 */ /* 0x001f220000300800 */
[----:B-1----:R-:W4:Y:S02]  /*11020*/  LDL.LU R18, [R1+0x4] ;  /* 0x0000040001127983 */ /* 0x002f240000300800 */
[----:B---3--:R-:W4:Y:S01]  /*11030*/  LDL.LU R19, [R1] ;  /* 0x0000000001137983 */ /* 0x008f220000300800 */
[----:B------:R-:W-:Y:S01]  /*11040*/  PRMT R11, RZ, 0x7610, R11 ;  /* 0x00007610ff0b7816 */ /* 0x000fe2000000000b */
[----:B------:R0:W-:Y:S01]  /*11050*/  STS.U16 [R5+0xfa00], R27 ;  /* 0x00fa001b05007388 */ /* 0x0001e20000000400 */
[----:B------:R1:W-:Y:S02]  /*11060*/  STS.U16 [R5+0x11800], R13 ;  /* 0x0118000d05007388 */ /* 0x0003e40000000400 */
[----:B------:R0:W-:Y:S02]  /*11070*/  STS.U16 [R5+0x11a00], R16 ;  /* 0x011a001005007388 */ /* 0x0001e40000000400 */
[----:B------:R0:W-:Y:S01]  /*11080*/  STS.U16 [R5+0x13800], R17 ;  /* 0x0138001105007388 */ /* 0x0001e20000000400 */
[----:B------:R0:W-:Y:S01]  /*11090*/  STS.U16 [R5+0x13a00], R20 ;  /* 0x013a001405007388 */ /* 0x0001e20000000400 */
[----:B------:R-:W-:Y:S01]  /*110a0*/  PRMT R12, RZ, 0x7610, R12 ;  /* 0x00007610ff0c7816 */ /* 0x000fe2000000000c */
[----:B------:R0:W-:Y:S02]  /*110b0*/  STS.U16 [R5+0x15800], R22 ;  /* 0x0158001605007388 */ /* 0x0001e40000000400 */
[----:B------:R0:W-:Y:S01]  /*110c0*/  STS.U16 [R5+0x15a00], R24 ;  /* 0x015a001805007388 */ /* 0x0001e20000000400 */
[----:B------:R0:W-:Y:S01]  /*110d0*/  STS.U16 [R5+0x17800], R25 ;  /* 0x0178001905007388 */ /* 0x0001e20000000400 */
[----:B------:R-:W-:Y:S02]  /*110e0*/  STS.U16 [R5+0x17a00], R29 ;  /* 0x017a001d05007388 */ /* 0x000fe40000000400 */
[----:B------:R0:W-:Y:S01]  /*110f0*/  STS.U16 [R5+0x19800], R26 ;  /* 0x0198001a05007388 */ /* 0x0001e20000000400 */
[----:B--2---:R2:W2:Y:S02]  /*11100*/  @!P0 LDG.E.U16 R11, [R8.64] ;  /* 0x00000006080b8981 */ /* 0x0044a4000c1e1500 */
[----:B--2---:R-:W-:-:S02]  /*11110*/  @!P0 IMAD.MOV.U32 R8, RZ, RZ, R4 ;  /* 0x000000ffff088224 */ /* 0x004fc400078e0004 */
[----:B------:R-:W2:Y:S01]  /*11120*/  LDL.LU R4, [R1+0x430] ;  /* 0x0004300001047983 */ /* 0x000ea20000300800 */
[----:B------:R-:W2:Y:S02]  /*11130*/  LDL.LU R3, [R1+0x428] ;  /* 0x0004280001037983 */ /* 0x000ea40000300800 */
[----:B------:R-:W2:Y:S02]  /*11140*/  LDL.LU R0, [R1+0x3f0] ;  /* 0x0003f00001007983 */ /* 0x000ea40000300800 */
[----:B------:R-:W2:Y:S01]  /*11150*/  LDL.LU R2, [R1+0x3e8] ;  /* 0x0003e80001027983 */ /* 0x000ea20000300800 */
[----:B0-----:R-:W2:Y:S01]  /*11160*/  LDL.LU R27, [R1+0x3b0] ;  /* 0x0003b000011b7983 */ /* 0x001ea20000300800 */
[----:B-1----:R-:W2:Y:S02]  /*11170*/  LDL.LU R13, [R1+0x3a8] ;  /* 0x0003a800010d7983 */ /* 0x002ea40000300800 */
[----:B------:R-:W2:Y:S02]  /*11180*/  LDL.LU R16, [R1+0x36c] ;  /* 0x00036c0001107983 */ /* 0x000ea40000300800 */
[----:B------:R-:W2:Y:S02]  /*11190*/  LDL.LU R17, [R1+0x364] ;  /* 0x0003640001117983 */ /* 0x000ea40000300800 */
[----:B------:R-:W-:Y:S01]  /*111a0*/  @!P0 IMAD.MOV.U32 R9, RZ, RZ, R28 ;  /* 0x000000ffff098224 */ /* 0x000fe200078e001c */
[----:B------:R-:W2:Y:S01]  /*111b0*/  LDL.LU R20, [R1+0x324] ;  /* 0x0003240001147983 */ /* 0x000ea20000300800 */
[----:B------:R-:W2:Y:S02]  /*111c0*/  LDL.LU R22, [R1+0x31c] ;  /* 0x00031c0001167983 */ /* 0x000ea40000300800 */
[----:B------:R-:W2:Y:S02]  /*111d0*/  LDL.LU R24, [R1+0x2e4] ;  /* 0x0002e40001187983 */ /* 0x000ea40000300800 */
[----:B------:R-:W2:Y:S01]  /*111e0*/  LDL.LU R25, [R1+0x2dc] ;  /* 0x0002dc0001197983 */ /* 0x000ea20000300800 */
[----:B------:R-:W2:Y:S04]  /*111f0*/  LDL.LU R26, [R1+0x2a4] ;  /* 0x0002a400011a7983 */ /* 0x000ea80000300800 */
[----:B------:R0:W2:Y:S01]  /*11200*/  @!P0 LDG.E.U16 R12, [R8.64] ;  /* 0x00000006080c8981 */ /* 0x0000a2000c1e1500 */
[----:B------:R-:W2:Y:S03]  /*11210*/  LDL.LU R29, [R1+0x29c] ;  /* 0x00029c00011d7983 */ /* 0x000ea60000300800 */
[----:B----4-:R1:W-:Y:S01]  /*11220*/  STS.U16 [R5+0x19a00], R15 ;  /* 0x019a000f05007388 */ /* 0x0103e20000000400 */
[----:B------:R4:W-:Y:S02]  /*11230*/  STS.U16 [R5+0x1b800], R18 ;  /* 0x01b8001205007388 */ /* 0x0009e40000000400 */
[----:B------:R1:W-:Y:S01]  /*11240*/  STS.U16 [R5+0x1ba00], R19 ;  /* 0x01ba001305007388 */ /* 0x0003e20000000400 */
[----:B0-----:R-:W2:Y:S01]  /*11250*/  LDL.LU R8, [R1+0x1e4] ;  /* 0x0001e40001087983 */ /* 0x001ea20000300800 */
[----:B------:R-:W2:Y:S02]  /*11260*/  LDL.LU R9, [R1+0x1dc] ;  /* 0x0001dc0001097983 */ /* 0x000ea40000300800 */
[----:B------:R-:W2:Y:S02]  /*11270*/  LDL.LU R28, [R1+0x1a4] ;  /* 0x0001a400011c7983 */ /* 0x000ea40000300800 */
[----:B------:R-:W2:Y:S01]  /*11280*/  LDL.LU R23, [R1+0x19c] ;  /* 0x00019c0001177983 */ /* 0x000ea20000300800 */
[----:B-1----:R-:W2:Y:S01]  /*11290*/  LDL.LU R15, [R1+0x12b0] ;  /* 0x0012b000010f7983 */ /* 0x002ea20000300800 */
[----:B----4-:R-:W4:Y:S02]  /*112a0*/  LDL.LU R18, [R1+0x12ac] ;  /* 0x0012ac0001127983 */ /* 0x010f240000300800 */
[----:B------:R-:W2:Y:S02]  /*112b0*/  LDL.LU R19, [R1+0x12a8] ;  /* 0x0012a80001137983 */ /* 0x000ea40000300800 */
[----:B------:R-:W-:-:S05]  /*112c0*/  IMAD.SHL.U32 R21, R21, 0x2, RZ ;  /* 0x0000000215157824 */ /* 0x000fca00078e00ff */
[----:B------:R-:W-:Y:S01]  /*112d0*/  LOP3.LUT R21, R21, 0x70, RZ, 0x3c, !PT ;  /* 0x0000007015157812 */ /* 0x000fe200078e3cff */
[----:B--2---:R0:W-:Y:S01]  /*112e0*/  STS.U16 [R5+0x1d800], R19 ;  /* 0x01d8001305007388 */ /* 0x0041e20000000400 */
[----:B----4-:R1:W-:Y:S02]  /*112f0*/  STS.U16 [R5+0x1da00], R18 ;  /* 0x01da001205007388 */ /* 0x0103e40000000400 */
[----:B------:R2:W-:Y:S02]  /*11300*/  STS.U16 [R5+0x1f800], R15 ;  /* 0x01f8000f05007388 */ /* 0x0005e40000000400 */
[----:B------:R4:W-:Y:S01]  /*11310*/  STS.U16 [R5+0x1fa00], R14 ;  /* 0x01fa000e05007388 */ /* 0x0009e20000000400 */
[----:B------:R2:W-:Y:S01]  /*11320*/  STS.U16 [R21+0x1c00], R4 ;  /* 0x001c000415007388 */ /* 0x0005e20000000400 */
[----:B------:R2:W-:Y:S03]  /*11330*/  STS.U16 [R21+0x1e00], R3 ;  /* 0x001e000315007388 */ /* 0x0005e60000000400 */
[----:B0-----:R-:W3:Y:S01]  /*11340*/  LDL.LU R19, [R1+0x21c] ;  /* 0x00021c0001137983 */ /* 0x001ee20000300800 */
[----:B-1----:R-:W3:Y:S02]  /*11350*/  LDL.LU R18, [R1+0x224] ;  /* 0x0002240001127983 */ /* 0x002ee40000300800 */
[----:B--2---:R-:W2:Y:S01]  /*11360*/  LDL.LU R15, [R1+0x25c] ;  /* 0x00025c00010f7983 */ /* 0x004ea20000300800 */
[----:B----4-:R-:W4:Y:S04]  /*11370*/  LDL.LU R5, [R1+0x12a4] ;  /* 0x0012a40001057983 */ /* 0x010f280000300800 */
[----:B------:R-:W2:Y:S01]  /*11380*/  LDL.LU R14, [R1+0x264] ;  /* 0x00026400010e7983 */ /* 0x000ea20000300800 */
[----:B------:R-:W3:Y:S02]  /*11390*/  LDL.LU R4, [R1+0x12a0] ;  /* 0x0012a00001047983 */ /* 0x000ee40000300800 */
[----:B------:R-:W3:Y:S01]  /*113a0*/  LDL.LU R3, [R1+0x129c] ;  /* 0x00129c0001037983 */ /* 0x000ee20000300800 */
[----:B------:R0:W-:Y:S01]  /*113b0*/  STS.U16 [R21+0x3c00], R0 ;  /* 0x003c000015007388 */ /* 0x0001e20000000400 */
[----:B------:R1:W-:Y:S02]  /*113c0*/  STS.U16 [R21+0x3e00], R2 ;  /* 0x003e000215007388 */ /* 0x0003e40000000400 */
[----:B------:R1:W-:Y:S02]  /*113d0*/  STS.U16 [R21+0x5c00], R27 ;  /* 0x005c001b15007388 */ /* 0x0003e40000000400 */
[----:B------:R1:W-:Y:S01]  /*113e0*/  STS.U16 [R21+0x5e00], R13 ;  /* 0x005e000d15007388 */ /* 0x0003e20000000400 */
[----:B------:R1:W-:Y:S01]  /*113f0*/  STS.U16 [R21+0x7c00], R16 ;  /* 0x007c001015007388 */ /* 0x0003e20000000400 */
[----:B------:R1:W-:Y:S03]  /*11400*/  STS.U16 [R21+0x7e00], R17 ;  /* 0x007e001115007388 */ /* 0x0003e60000000400 */
[----:B0-----:R-:W4:Y:S01]  /*11410*/  LDL.LU R0, [R1+0x1298] ;  /* 0x0012980001007983 */ /* 0x001f220000300800 */
[----:B-1----:R-:W4:Y:S03]  /*11420*/  LDL.LU R2, [R1+0x1294] ;  /* 0x0012940001027983 */ /* 0x002f260000300800 */
[----:B------:R-:W4:Y:S01]  /*11430*/  LDL.LU R27, [R1+0x1290] ;  /* 0x00129000011b7983 */ /* 0x000f220000300800 */
[----:B------:R-:W4:Y:S03]  /*11440*/  LDL.LU R13, [R1+0x128c] ;  /* 0x00128c00010d7983 */ /* 0x000f260000300800 */
[----:B------:R-:W4:Y:S01]  /*11450*/  LDL.LU R16, [R1+0x1288] ;  /* 0x0012880001107983 */ /* 0x000f220000300800 */
[----:B------:R-:W4:Y:S03]  /*11460*/  LDL.LU R17, [R1+0x1284] ;  /* 0x0012840001117983 */ /* 0x000f260000300800 */
        /* <DEDUP_REMOVED lines=12> */
[----:B--2---:R-:W-:Y:S01]  /*11530*/  STS.U16 [R21+0xfc00], R14 ;  /* 0x00fc000e15007388 */ /* 0x004fe20000000400 */
[----:B------:R-:W-:Y:S02]  /*11540*/  STS.U16 [R21+0xfe00], R15 ;  /* 0x00fe000f15007388 */ /* 0x000fe40000000400 */
[----:B---3--:R-:W-:Y:S02]  /*11550*/  STS.U16 [R21+0x11c00], R18 ;  /* 0x011c001215007388 */ /* 0x008fe40000000400 */
[----:B------:R-:W-:Y:S01]  /*11560*/  STS.U16 [R21+0x11e00], R19 ;  /* 0x011e001315007388 */ /* 0x000fe20000000400 */
[----:B------:R-:W-:Y:S01]  /*11570*/  STS.U16 [R21+0x13c00], R8 ;  /* 0x013c000815007388 */ /* 0x000fe20000000400 */
[----:B------:R-:W-:Y:S02]  /*11580*/  STS.U16 [R21+0x13e00], R9 ;  /* 0x013e000915007388 */ /* 0x000fe40000000400 */
[----:B------:R-:W-:Y:S02]  /*11590*/  STS.U16 [R21+0x15c00], R28 ;  /* 0x015c001c15007388 */ /* 0x000fe40000000400 */
[----:B------:R-:W-:Y:S01]  /*115a0*/  STS.U16 [R21+0x15e00], R23 ;  /* 0x015e001715007388 */ /* 0x000fe20000000400 */
[----:B----4-:R0:W-:Y:S04]  /*115b0*/  STS.U16 [R21+0x17c00], R29 ;  /* 0x017c001d15007388 */ /* 0x0101e80000000400 */
[----:B0-----:R-:W2:Y:S01]  /*115c0*/  LDL.LU R29, [R1+0x1268] ;  /* 0x00126800011d7983 */ /* 0x001ea20000300800 */
[----:B------:R-:W-:Y:S02]  /*115d0*/  STS.U16 [R21+0x17e00], R26 ;  /* 0x017e001a15007388 */ /* 0x000fe40000000400 */
[----:B------:R0:W-:Y:S02]  /*115e0*/  STS.U16 [R21+0x19c00], R25 ;  /* 0x019c001915007388 */ /* 0x0001e40000000400 */
[----:B0-----:R-:W0:Y:S01]  /*115f0*/  S2R R25, SR_TID.X ;  /* 0x0000000000197919 */ /* 0x001e220000002100 */
[----:B------:R-:W-:Y:S02]  /*11600*/  STS.U16 [R21+0x19e00], R24 ;  /* 0x019e001815007388 */ /* 0x000fe40000000400 */
[----:B------:R-:W-:Y:S02]  /*11610*/  STS.U16 [R21+0x1bc00], R22 ;  /* 0x01bc001615007388 */ /* 0x000fe40000000400 */
[----:B------:R-:W-:Y:S01]  /*11620*/  STS.U16 [R21+0x1be00], R20 ;  /* 0x01be001415007388 */ /* 0x000fe20000000400 */
[----:B------:R-:W-:Y:S01]  /*11630*/  STS.U16 [R21+0x1dc00], R17 ;  /* 0x01dc001115007388 */ /* 0x000fe20000000400 */
[----:B------:R-:W-:Y:S02]  /*11640*/  STS.U16 [R21+0x1de00], R16 ;  /* 0x01de001015007388 */ /* 0x000fe40000000400 */
[----:B------:R-:W-:Y:S02]  /*11650*/  STS.U16 [R21+0x1fc00], R13 ;  /* 0x01fc000d15007388 */ /* 0x000fe40000000400 */
[----:B------:R-:W-:Y:S01]  /*11660*/  STS.U16 [R21+0x1fe00], R2 ;  /* 0x01fe000215007388 */ /* 0x000fe20000000400 */
[----:B0-----:R-:W-:-:S02]  /*11670*/  LOP3.LUT R26, R25, 0x7f, RZ, 0xc0, !PT ;  /* 0x0000007f191a7812 */ /* 0x001fc400078ec0ff */
[--C-:B------:R-:W-:Y:S02]  /*11680*/  SHF.R.S32.HI R9, RZ, 0x7, R25.reuse ;  /* 0x00000007ff097819 */ /* 0x100fe40000011419 */
[----:B------:R-:W-:Y:S01]  /*11690*/  SHF.R.S32.HI R15, RZ, 0x7, R25 ;  /* 0x00000007ff0f7819 */ /* 0x000fe20000011419 */
[C---:B------:R-:W-:Y:S01]  /*116a0*/  IMAD.SHL.U32 R8, R26.reuse, 0x2, RZ ;  /* 0x000000021a087824 */ /* 0x040fe200078e00ff */
[----:B------:R-:W-:Y:S01]  /*116b0*/  SGXT R9, R9, 0x1 ;  /* 0x000000010909781a */ /* 0x000fe20000000200 */
[----:B------:R-:W-:Y:S01]  /*116c0*/  IMAD.SHL.U32 R14, R26, 0x2, RZ ;  /* 0x000000021a0e7824 */ /* 0x000fe200078e00ff */
[----:B------:R-:W-:Y:S02]  /*116d0*/  SGXT R15, R15, 0x1 ;  /* 0x000000010f0f781a */ /* 0x000fe40000000200 */
[----:B------:R-:W-:Y:S02]  /*116e0*/  LOP3.LUT R8, R8, 0x110, R9, 0x78, !PT ;  /* 0x0000011008087812 */ /* 0x000fe400078e7809 */
[----:B------:R-:W-:-:S02]  /*116f0*/  LOP3.LUT R14, R14, 0x110, R15, 0x78, !PT ;  /* 0x000001100e0e7812 */ /* 0x000fc400078e780f */
[----:B------:R-:W-:-:S03]  /*11700*/  LOP3.LUT R8, R8, 0x20, RZ, 0x3c, !PT ;  /* 0x0000002008087812 */ /* 0x000fc600078e3cff */
[----:B------:R-:W-:Y:S01]  /*11710*/  STS.U16 [R14+0x20000], R3 ;  /* 0x020000030e007388 */ /* 0x000fe20000000400 */
[----:B------:R0:W-:Y:S02]  /*11720*/  STS.U16 [R14+0x20800], R7 ;  /* 0x020800070e007388 */ /* 0x0001e40000000400 */
[----:B------:R-:W-:Y:S02]  /*11730*/  STS.U16 [R8+0x20200], R4 ;  /* 0x0202000408007388 */ /* 0x000fe40000000400 */
[----:B------:R1:W-:Y:S02]  /*11740*/  STS.U16 [R8+0x20a00], R10 ;  /* 0x020a000a08007388 */ /* 0x0003e40000000400 */
[C---:B------:R-:W-:Y:S02]  /*11750*/  IMAD.SHL.U32 R9, R0.reuse, 0x2, RZ ;  /* 0x0000000200097824 */ /* 0x040fe400078e00ff */
[----:B------:R-:W-:Y:S01]  /*11760*/  IMAD.SHL.U32 R0, R0, 0x2, RZ ;  /* 0x0000000200007824 */ /* 0x000fe200078e00ff */
[----:B0-----:R-:W-:-:S02]  /*11770*/  SHF.R.S32.HI R14, RZ, 0x7, R27 ;  /* 0x00000007ff0e7819 */ /* 0x001fc4000001141b */
[----:B-1----:R-:W-:Y:S02]  /*11780*/  SHF.R.S32.HI R8, RZ, 0x7, R27 ;  /* 0x00000007ff087819 */ /* 0x002fe4000001141b */
[----:B------:R-:W-:Y:S02]  /*11790*/  SGXT R14, R14, 0x1 ;  /* 0x000000010e0e781a */ /* 0x000fe40000000200 */
[----:B------:R-:W-:Y:S01]  /*117a0*/  SGXT R8, R8, 0x1 ;  /* 0x000000010808781a */ /* 0x000fe20000000200 */
[----:B------:R-:W0:Y:S01]  /*117b0*/  S2R R27, SR_TID.X ;  /* 0x00000000001b7919 */ /* 0x000e220000002100 */
[----:B------:R-:W-:Y:S02]  /*117c0*/  LOP3.LUT R9, R9, 0x110, R14, 0x78, !PT ;  /* 0x0000011009097812 */ /* 0x000fe400078e780e */
[----:B------:R-:W-:Y:S02]  /*117d0*/  LOP3.LUT R0, R0, 0x110, R8, 0x78, !PT ;  /* 0x0000011000007812 */ /* 0x000fe400078e7808 */
[----:B------:R-:W-:-:S02]  /*117e0*/  LOP3.LUT R9, R9, 0x40, RZ, 0x3c, !PT ;  /* 0x0000004009097812 */ /* 0x000fc400078e3cff */
[----:B------:R-:W-:-:S03]  /*117f0*/  LOP3.LUT R0, R0, 0x60, RZ, 0x3c, !PT ;  /* 0x0000006000007812 */ /* 0x000fc600078e3cff */
[----:B------:R-:W-:Y:S01]  /*11800*/  STS.U16 [R9+0x20400], R5 ;  /* 0x0204000509007388 */ /* 0x000fe20000000400 */
[----:B------:R-:W-:Y:S02]  /*11810*/  STS.U16 [R9+0x20c00], R11 ;  /* 0x020c000b09007388 */ /* 0x000fe40000000400 */
[----:B------:R-:W-:Y:S02]  /*11820*/  STS.U16 [R0+0x20600], R6 ;  /* 0x0206000600007388 */ /* 0x000fe40000000400 */
[----:B------:R0:W-:Y:S01]  /*11830*/  STS.U16 [R0+0x20e00], R12 ;  /* 0x020e000c00007388 */ /* 0x0001e20000000400 */
[----:B------:R-:W-:Y:S01]  /*11840*/  BAR.SYNC.DEFER_BLOCKING 0x0 ;  /* 0x0000000000007b1d */ /* 0x000fe20000010000 */
[C---:B0-----:R-:W-:Y:S01]  /*11850*/  LOP3.LUT R0, R27.reuse, 0x7, RZ, 0xc0, !PT ;  /* 0x000000071b007812 */ /* 0x041fe200078ec0ff */
[----:B------:R-:W-:-:S04]  /*11860*/  IMAD.SHL.U32 R18, R27, 0x2, RZ ;  /* 0x000000021b127824 */ /* 0x000fc800078e00ff */
[----:B------:R-:W-:-:S05]  /*11870*/  IMAD R0, R0, 0x110, RZ ;  /* 0x0000011000007824 */ /* 0x000fca00078e02ff */
[----:B------:R-:W-:-:S05]  /*11880*/  LOP3.LUT R0, R0, 0x30, R18, 0x78, !PT ;  /* 0x0000003000007812 */ /* 0x000fca00078e7812 */
[----:B------:R-:W-:Y:S04]  /*11890*/  LDSM.16.M88.4 R12, [R0+0x20000] ;  /* 0x02000000000c783b */ /* 0x000fe80000000200 */
[----:B------:R-:W-:Y:S04]  /*118a0*/  LDSM.16.M88.4 R16, [R0+0x20800] ;  /* 0x020800000010783b */ /* 0x000fe80000000200 */
[----:B--2---:R-:W0:Y:S04]  /*118b0*/  LDSM.16.MT88.4 R8, [R29] ;  /* 0x000000001d08783b */ /* 0x004e280000004200 */
[----:B------:R-:W1:Y:S04]  /*118c0*/  LDSM.16.MT88.4 R4, [R29+0x100] ;  /* 0x000100001d04783b */ /* 0x000e680000004200 */
[----:B------:R-:W2:Y:S04]  /*118d0*/  LDSM.16.MT88.4 R20, [R29+0x200] ;  /* 0x000200001d14783b */ /* 0x000ea80000004200 */
[----:B0-----:R-:W-:Y:S01]  /*118e0*/  STL.64 [R1+0x1260], R10 ;  /* 0x0012600a01007387 */ /* 0x001fe20000100a00 */
[----:B------:R-:W-:Y:S02]  /*118f0*/  STL.64 [R1+0x1258], R8 ;  /* 0x0012580801007387 */ /* 0x000fe40000100a00 */
[----:B------:R-:W-:Y:S02]  /*11900*/  STL [R1+0x1204], R14 ;  /* 0x0012040e01007387 */ /* 0x000fe40000100800 */
[----:B------:R-:W-:Y:S01]  /*11910*/  STL [R1+0x1200], R15 ;  /* 0x0012000f01007387 */ /* 0x000fe20000100800 */
[----:B------:R-:W-:Y:S01]  /*11920*/  STL [R1+0x11ec], R18 ;  /* 0x0011ec1201007387 */ /* 0x000fe20000100800 */
[----:B------:R-:W-:Y:S02]  /*11930*/  STL [R1+0x11e8], R19 ;  /* 0x0011e81301007387 */ /* 0x000fe40000100800 */
[----:B------:R0:W-:Y:S02]  /*11940*/  STL.64 [R1+0x1250], R16 ;  /* 0x0012501001007387 */ /* 0x0001e40000100a00 */
[----:B-1----:R-:W-:Y:S01]  /*11950*/  STL.64 [R1+0x1248], R6 ;  /* 0x0012480601007387 */ /* 0x002fe20000100a00 */
[----:B------:R-:W-:Y:S02]  /*11960*/  STL.64 [R1+0x1240], R4 ;  /* 0x0012400401007387 */ /* 0x000fe40000100a00 */
[----:B------:R-:W1:Y:S04]  /*11970*/  LDSM.16.MT88.4 R4, [R29+0x300] ;  /* 0x000300001d04783b */ /* 0x000e680000004200 */
[----:B--2---:R-:W-:Y:S02]  /*11980*/  STL.64 [R1+0x1228], R22 ;  /* 0x0012281601007387 */ /* 0x004fe40000100a00 */
[----:B------:R-:W-:Y:S01]  /*11990*/  STL.64 [R1+0x1220], R20 ;  /* 0x0012201401007387 */ /* 0x000fe20000100a00 */
[----:B------:R-:W2:Y:S04]  /*119a0*/  LDSM.16.MT88.4 R8, [R29+0x4000] ;  /* 0x004000001d08783b */ /* 0x000ea80000004200 */
[----:B0-----:R-:W3:Y:S01]  /*119b0*/  LDL.LU.64 R16, [R1+0x170] ;  /* 0x0001700001107983 */ /* 0x001ee20000300a00 */
[----:B------:R-:W3:Y:S03]  /*119c0*/  LDL.LU.64 R18, [R1+0x178] ;  /* 0x0001780001127983 */ /* 0x000ee60000300a00 */
[----:B-1----:R0:W-:Y:S01]  /*119d0*/  STL.64 [R1], R4 ;  /* 0x0000000401007387 */ /* 0x0021e20000100a00 */
[----:B------:R1:W-:Y:S03]  /*119e0*/  STL.64 [R1+0x8], R6 ;  /* 0x0000080601007387 */ /* 0x0003e60000100a00 */
[----:B0-----:R-:W4:Y:S01]  /*119f0*/  LDL.LU.64 R4, [R1+0x160] ;  /* 0x0001600001047983 */ /* 0x001f220000300a00 */
[----:B-1----:R-:W4:Y:S02]  /*11a00*/  LDL.LU.64 R6, [R1+0x168] ;  /* 0x0001680001067983 */ /* 0x002f240000300a00 */
[----:B------:R-:W3:Y:S02]  /*11a10*/  LDL.LU.64 R20, [R1+0x130] ;  /* 0x0001300001147983 */ /* 0x000ee40000300a00 */
[----:B------:R-:W3:Y:S02]  /*11a20*/  LDL.LU.64 R22, [R1+0x138] ;  /* 0x0001380001167983 */ /* 0x000ee40000300a00 */
[----:B--2---:R-:W-:Y:S01]  /*11a30*/  IMAD.MOV.U32 R15, RZ, RZ, R8 ;  /* 0x000000ffff0f7224 */ /* 0x004fe200078e0008 */
[----:B---3--:R-:W-:Y:S01]  /*11a40*/  STL.64 [R1+0x1238], R22 ;  /* 0x0012381601007387 */ /* 0x008fe20000100a00 */
[----:B------:R0:W-:Y:S03]  /*11a50*/  STL.64 [R1+0x1230], R20 ;  /* 0x0012301401007387 */ /* 0x0001e60000100a00 */
[----:B0-----:R-:W2:Y:S01]  /*11a60*/  LDL.LU.64 R20, [R1+0x150] ;  /* 0x0001500001147983 */ /* 0x001ea20000300a00 */
[----:B------:R-:W2:Y:S02]  /*11a70*/  LDL.LU.64 R22, [R1+0x158] ;  /* 0x0001580001167983 */ /* 0x000ea40000300a00 */
[----:B------:R-:W-:Y:S02]  /*11a80*/  STL [R1+0x34], R9 ;  /* 0x0000340901007387 */ /* 0x000fe40000100800 */
[----:B------:R-:W-:Y:S02]  /*11a90*/  STL.64 [R1+0x38], R10 ;  /* 0x0000380a01007387 */ /* 0x000fe40000100a00 */
[----:B------:R-:W0:Y:S04]  /*11aa0*/  LDSM.16.MT88.4 R8, [R29+0x4100] ;  /* 0x004100001d08783b */ /* 0x000e280000004200 */
[----:B------:R-:W3:Y:S01]  /*11ab0*/  LDL.LU.64 R24, [R1+0x50] ;  /* 0x0000500001187983 */ /* 0x000ee20000300a00 */
[----:B------:R-:W3:Y:S02]  /*11ac0*/  LDL.LU.64 R26, [R1+0x58] ;  /* 0x00005800011a7983 */ /* 0x000ee40000300a00 */
[----:B------:R-:W-:Y:S01]  /*11ad0*/  STL [R1+0x1208], R15 ;  /* 0x0012080f01007387 */ /* 0x000fe20000100800 */
[----:B0-----:R-:W-:Y:S01]  /*11ae0*/  STL.64 [R1+0x20], R8 ;  /* 0x0000200801007387 */ /* 0x001fe20000100a00 */
[----:B------:R-:W-:Y:S02]  /*11af0*/  STL [R1+0x28], R10 ;  /* 0x0000280a01007387 */ /* 0x000fe40000100800 */
[----:B------:R-:W-:-:S02]  /*11b00*/  IMAD.MOV.U32 R14, RZ, RZ, R11 ;  /* 0x000000ffff0e7224 */ /* 0x000fc400078e000b */
[----:B------:R-:W0:Y:S04]  /*11b10*/  LDSM.16.MT88.4 R8, [R29+0x4200] ;  /* 0x004200001d08783b */ /* 0x000e280000004200 */
[----:B------:R-:W-:Y:S04]  /*11b20*/  STL [R1+0x120c], R14 ;  /* 0x00120c0e01007387 */ /* 0x000fe80000100800 */
[----:B0-----:R-:W-:Y:S01]  /*11b30*/  STL.64 [R1+0x10], R8 ;  /* 0x0000100801007387 */ /* 0x001fe20000100a00 */
[----:B------:R-:W-:Y:S02]  /*11b40*/  STL.64 [R1+0x18], R10 ;  /* 0x0000180a01007387 */ /* 0x000fe40000100a00 */
[----:B------:R-:W0:Y:S02]  /*11b50*/  LDSM.16.MT88.4 R8, [R29+0x4300] ;  /* 0x004300001d08783b */ /* 0x000e240000004200 */
[----:B0-----:R-:W-:Y:S02]  /*11b60*/  STL.64 [R1+0x70], R8 ;  /* 0x0000700801007387 */ /* 0x001fe40000100a00 */
[----:B------:R0:W-:Y:S02]  /*11b70*/  STL.64 [R1+0x78], R10 ;  /* 0x0000780a01007387 */ /* 0x0001e40000100a00 */
[----:B0-----:R-:W2:Y:S01]  /*11b80*/  LDL.LU.64 R10, [R1+0x1260] ;  /* 0x00126000010a7983 */ /* 0x001ea20000300a00 */
[----:B------:R-:W2:Y:S02]  /*11b90*/  LDL.LU.64 R8, [R1+0x1258] ;  /* 0x0012580001087983 */ /* 0x000ea40000300a00 */
[C---:B--2---:R-:W-:Y:S11]  /*11ba0*/  HMMA.16816.F32 R16, R8.reuse, R12, R16 ;  /* 0x0000000c0810723c */ /* 0x044ff60000001810 */
[----:B------:R-:W-:Y:S11]  /*11bb0*/  @!UPT UIADD3 URZ, URZ, URZ, URZ ;  /* 0x0000003f3f3ff290 */ /* 0x000ff6000fffe03f */
[----:B------:R-:W-:Y:S01]  /*11bc0*/  @!UPT UIADD3 URZ, URZ, URZ, URZ ;  /* 0x0000003f3f3ff290 */ /* 0x000fe2000fffe03f */
[----:B------:R0:W-:Y:S04]  /*11bd0*/  STL.64 [R1+0xc0], R16 ;  /* 0x0000c01001007387 */ /* 0x0001e80000100a00 */
[----:B0-----:R-:W4:Y:S02]  /*11be0*/  LDL.LU.64 R16, [R1+0x1250] ;  /* 0x0012500001107983 */ /* 0x001f240000300a00 */
[----:B----4-:R-:W-:Y:S02]  /*11bf0*/  HMMA.16816.F32 R8, R8, R16, R4 ;  /* 0x000000100808723c */ /* 0x010fe40000001804 */
[----:B------:R-:W2:Y:S01]  /*11c00*/  LDL.LU.64 R6, [R1+0x1248] ;  /* 0x0012480001067983 */ /* 0x000ea20000300a00 */
[----:B------:R-:W2:Y:S11]  /*11c10*/  LDL.LU.64 R4, [R1+0x1240] ;  /* 0x0012400001047983 */ /* 0x000eb60000300a00 */
[----:B------:R-:W-:Y:S09]  /*11c20*/  @!UPT UIADD3 URZ, URZ, URZ, URZ ;  /* 0x0000003f3f3ff290 */ /* 0x000ff2000fffe03f */
[----:B------:R0:W-:Y:S01]  /*11c30*/  STL.64 [R1+0xb0], R8 ;  /* 0x0000b00801007387 */ /* 0x0001e20000100a00 */
[----:B------:R1:W-:Y:S03]  /*11c40*/  STL.64 [R1+0xb8], R10 ;  /* 0x0000b80a01007387 */ /* 0x0003e60000100a00 */
[----:B0-----:R-:W4:Y:S01]  /*11c50*/  LDL.LU.64 R8, [R1+0x40] ;  /* 0x0000400001087983 */ /* 0x001f220000300a00 */
[----:B-1----:R-:W4:Y:S01]  /*11c60*/  LDL.LU.64 R10, [R1+0x48] ;  /* 0x00004800010a7983 */ /* 0x002f220000300a00 */
[C---:B--2---:R-:W-:Y:S11]  /*11c70*/  HMMA.16816.F32 R20, R4.reuse, R12, R20 ;  /* 0x0000000c0414723c */ /* 0x044ff60000001814 */
[----:B------:R-:W-:Y:S11]  /*11c80*/  @!UPT UIADD3 URZ, URZ, URZ, URZ ;  /* 0x0000003f3f3ff290 */ /* 0x000ff6000fffe03f */
[----:B------:R-:W-:Y:S01]  /*11c90*/  @!UPT UIADD3 URZ, URZ, URZ, URZ ;  /* 0x0000003f3f3ff290 */ /* 0x000fe2000fffe03f */
[----:B------:R-:W-:Y:S01]  /*11ca0*/  STL.64 [R1+0xa0], R20 ;  /* 0x0000a01401007387 */ /* 0x000fe20000100a00 */
[----:B------:R0:W-:Y:S03]  /*11cb0*/  STL.64 [R1+0xa8], R22 ;  /* 0x0000a81601007387 */ /* 0x0001e60000100a00 */
[----:B0-----:R-:W2:Y:S01]  /*11cc0*/  LDL.LU.64 R22, [R1+0x1238] ;  /* 0x0012380001167983 */ /* 0x001ea20000300a00 */
[----:B------:R-:W2:Y:S02]  /*11cd0*/  LDL.LU.64 R20, [R1+0x1230] ;  /* 0x0012300001147983 */ /* 0x000ea40000300a00 */
[----:B--2---:R-:W-:Y:S01]  /*11ce0*/  HMMA.16816.F32 R4, R4, R16, R20 ;  /* 0x000000100404723c */ /* 0x004fe20000001814 */
[----:B------:R-:W3:Y:S01]  /*11cf0*/  LDL.LU.64 R22, [R1+0x1228] ;  /* 0x0012280001167983 */ /* 0x000ee20000300a00 */
[----:B------:R-:W3:Y:S11]  /*11d00*/  LDL.LU.64 R20, [R1+0x1220] ;  /* 0x0012200001147983 */ /* 0x000ef60000300a00 */
[----:B------:R-:W-:Y:S10]  /*11d10*/  @!UPT UIADD3 URZ, URZ, URZ, URZ ;  /* 0x0000003f3f3ff290 */ /* 0x000ff4000fffe03f */
[----:B------:R0:W-:Y:S01]  /*11d20*/  STL.64 [R1+0x80], R4 ;  /* 0x0000800401007387 */ /* 0x0001e20000100a00 */
[----:B------:R1:W-:Y:S03]  /*11d30*/  STL.64 [R1+0x88], R6 ;  /* 0x0000880601007387 */ /* 0x0003e60000100a00 */
[----:B0-----:R-:W2:Y:S01]  /*11d40*/  LDL.LU.64 R4, [R1] ;  /* 0x0000000001047983 */ /* 0x001ea20000300a00 */
[----:B-1----:R-:W2:Y:S01]  /*11d50*/  LDL.LU.64 R6, [R1+0x8] ;  /* 0x0000080001067983 */ /* 0x002ea20000300a00 */
[C---:B---3--:R-:W-:Y:S11]  /*11d60*/  HMMA.16816.F32 R24, R20.reuse, R12, R24 ;  /* 0x0000000c1418723c */ /* 0x048ff60000001818 */
[----:B------:R-:W-:Y:S11]  /*11d70*/  @!UPT UIADD3 URZ, URZ, URZ, URZ ;  /* 0x0000003f3f3ff290 */ /* 0x000ff6000fffe03f */
[----:B------:R-:W-:Y:S02]  /*11d80*/  @!UPT UIADD3 URZ, URZ, URZ, URZ ;  /* 0x0000003f3f3ff290 */ /* 0x000fe4000fffe03f */
[----:B------:R-:W-:Y:S02]  /*11d90*/  IMAD.MOV.U32 R2, RZ, RZ, R26 ;  /* 0x000000ffff027224 */ /* 0x000fe400078e001a */
[----:B------:R-:W-:Y:S02]  /*11da0*/  IMAD.MOV.U32 R0, RZ, RZ, R27 ;  /* 0x000000ffff007224 */ /* 0x000fe400078e001b */
[----:B------:R-:W-:Y:S02]  /*11db0*/  IMAD.MOV.U32 R28, RZ, RZ, R24 ;  /* 0x000000ffff1c7224 */ /* 0x000fe400078e0018 */
[----:B------:R-:W-:Y:S01]  /*11dc0*/  IMAD.MOV.U32 R3, RZ, RZ, R25 ;  /* 0x000000ffff037224 */ /* 0x000fe200078e0019 */
[----:B------:R-:W3:Y:S01]  /*11dd0*/  LDL.LU.64 R26, [R1+0x1218] ;  /* 0x00121800011a7983 */ /* 0x000ee20000300a00 */
[----:B------:R-:W3:Y:S01]  /*11de0*/  LDL.LU.64 R24, [R1+0x1210] ;  /* 0x0012100001187983 */ /* 0x000ee20000300a00 */
[----:B----4-:R-:W-:Y:S01]  /*11df0*/  HMMA.16816.F32 R8, R20, R16, R8 ;  /* 0x000000101408723c */ /* 0x010fe20000001808 */
[----:B------:R-:W-:Y:S01]  /*11e00*/  STL [R1+0x11fc], R0 ;  /* 0x0011fc0001007387 */ /* 0x000fe20000100800 */
[----:B------:R-:W-:Y:S01]  /*11e10*/  STL [R1+0x11f8], R2 ;  /* 0x0011f80201007387 */ /* 0x000fe20000100800 */
[----:B------:R-:W-:Y:S02]  /*11e20*/  STL [R1+0x11f4], R3 ;  /* 0x0011f40301007387 */ /* 0x000fe40000100800 */
[----:B------:R-:W-:Y:S02]  /*11e30*/  STL [R1+0x11f0], R28 ;  /* 0x0011f01c01007387 */ /* 0x000fe40000100800 */
[----:B--2---:R-:W-:-:S02]  /*11e40*/  IMAD.MOV.U32 R21, RZ, RZ, R4 ;  /* 0x000000ffff157224 */ /* 0x004fc400078e0004 */
[----:B------:R-:W-:Y:S11]  /*11e50*/  IMAD.MOV.U32 R20, RZ, RZ, R5 ;  /* 0x000000ffff147224 */ /* 0x000ff600078e0005 */
[----:B------:R-:W-:Y:S03]  /*11e60*/  @!UPT UIADD3 URZ, URZ, URZ, URZ ;  /* 0x0000003f3f3ff290 */ /* 0x000fe6000fffe03f */
[----:B------:R0:W-:Y:S04]  /*11e70*/  STL.64 [R1+0x68], R10 ;  /* 0x0000680a01007387 */ /* 0x0001e80000100a00 */
[----:B0-----:R-:W0:Y:S01]  /*11e80*/  S2R R11, SR_TID.X ;  /* 0x00000000000b7919 */ /* 0x001e220000002100 */
[----:B------:R-:W-:Y:S02]  /*11e90*/  IMAD.MOV.U32 R14, RZ, RZ, R18 ;  /* 0x000000ffff0e7224 */ /* 0x000fe400078e0012 */
[----:B------:R-:W-:Y:S02]  /*11ea0*/  IMAD.MOV.U32 R18, RZ, RZ, R8 ;  /* 0x000000ffff127224 */ /* 0x000fe400078e0008 */
[----:B------:R-:W-:Y:S02]  /*11eb0*/  IMAD.MOV.U32 R15, RZ, RZ, R19 ;  /* 0x000000ffff0f7224 */ /* 0x000fe400078e0013 */
[----:B------:R-:W-:Y:S01]  /*11ec0*/  IMAD.MOV.U32 R19, RZ, RZ, R9 ;  /* 0x000000ffff137224 */ /* 0x000fe200078e0009 */
[C---:B0-----:R-:W-:Y:S01]  /*11ed0*/  LOP3.LUT R8, R11.reuse, 0x7, RZ, 0xc0, !PT ;  /* 0x000000070b087812 */ /* 0x041fe200078ec0ff */
[----:B------:R-:W-:-:S04]  /*11ee0*/  IMAD.SHL.U32 R9, R11, 0x2, RZ ;  /* 0x000000020b097824 */ /* 0x000fc800078e00ff */
[----:B------:R-:W-:-:S05]  /*11ef0*/  IMAD R8, R8, 0x110, RZ ;  /* 0x0000011008087824 */ /* 0x000fca00078e02ff */
[----:B------:R-:W-:-:S04]  /*11f00*/  LOP3.LUT R8, R8, 0x30, R9, 0x78, !PT ;  /* 0x0000003008087812 */ /* 0x000fc800078e7809 */
[----:B------:R-:W-:Y:S01]  /*11f10*/  LOP3.LUT R8, R8, 0x40, RZ, 0x3c, !PT ;  /* 0x0000004008087812 */ /* 0x000fe200078e3cff */
[----:B---3--:R-:W-:Y:S07]  /*11f20*/  HMMA.16816.F32 R24, R4, R12, R24 ;  /* 0x0000000c0418723c */ /* 0x008fee0000001818 */
[----:B------:R-:W-:Y:S02]  /*11f30*/  IMAD.MOV.U32 R13, RZ, RZ, R6 ;  /* 0x000000ffff0d7224 */ /* 0x000fe400078e0006 */
[----:B------:R-:W-:-:S02]  /*11f40*/  IMAD.MOV.U32 R12, RZ, RZ, R7 ;  /* 0x000000ffff0c7224 */ /* 0x000fc400078e0007 */
[----:B------:R-:W0:Y:S02]  /*11f50*/  LDSM.16.MT88.4 R4, [R29+0x8000] ;  /* 0x008000001d04783b */ /* 0x000e240000004200 */
[----:B0-----:R-:W-:Y:S02]  /*11f60*/  IMAD.MOV.U32 R0, RZ, RZ, R4 ;  /* 0x000000ffff007224 */ /* 0x001fe400078e0004 */
[----:B------:R-:W-:Y:S02]  /*11f70*/  IMAD.MOV.U32 R2, RZ, RZ, R5 ;  /* 0x000000ffff027224 */ /* 0x000fe400078e0005 */
[----:B------:R-:W-:Y:S02]  /*11f80*/  IMAD.MOV.U32 R3, RZ, RZ, R6 ;  /* 0x000000ffff037224 */ /* 0x000fe400078e0006 */
[----:B------:R-:W-:Y:S02]  /*11f90*/  IMAD.MOV.U32 R28, RZ, RZ, R7 ;  /* 0x000000ffff1c7224 */ /* 0x000fe400078e0007 */
[----:B------:R-:W0:Y:S04]  /*11fa0*/  LDSM.16.M88.4 R4, [R8+0x20000] ;  /* 0x020000000804783b */ /* 0x000e280000000200 */
[----:B------:R-:W-:Y:S01]  /*11fb0*/  STL.64 [R1+0x50], R24 ;  /* 0x0000501801007387 */ /* 0x000fe20000100a00 */
[----:B------:R-:W-:Y:S02]  /*11fc0*/  STL.64 [R1+0x58], R26 ;  /* 0x0000581a01007387 */ /* 0x000fe40000100a00 */
[----:B------:R-:W1:Y:S04]  /*11fd0*/  LDSM.16.M88.4 R8, [R8+0x20800] ;  /* 0x020800000808783b */ /* 0x000e680000000200 */
[----:B------:R-:W2:Y:S01]  /*11fe0*/  LDSM.16.MT88.4 R24, [R29+0x8100] ;  /* 0x008100001d18783b */ /* 0x000ea20000004200 */
[----:B0-----:R-:W-:Y:S03]  /*11ff0*/  STL.64 [R1+0x1168], R6 ;  /* 0x0011680601007387 */ /* 0x001fe60000100a00 */
[----:B------:R0:W-:Y:S02]  /*12000*/  STL.64 [R1+0x1160], R4 ;  /* 0x0011600401007387 */ /* 0x0001e40000100a00 */
[----:B0-----:R-:W3:Y:S01]  /*12010*/  LDL.LU R4, [R1+0x70] ;  /* 0x0000700001047983 */ /* 0x001ee20000300800 */
[----:B------:R-:W3:Y:S02]  /*12020*/  LDL.LU R5, [R1+0x74] ;  /* 0x0000740001057983 */ /* 0x000ee40000300800 */
[----:B------:R-:W4:Y:S02]  /*12030*/  LDL.LU R6, [R1+0x78] ;  /* 0x0000780001067983 */ /* 0x000f240000300800 */
[----:B------:R-:W4:Y:S02]  /*12040*/  LDL.LU R7, [R1+0x7c] ;  /* 0x00007c0001077983 */ /* 0x000f240000300800 */
[----:B----4-:R0:W-:Y:S01]  /*12050*/  STL.64 [R1+0x11a8], R6 ;  /* 0x0011a80601007387 */ /* 0x0101e20000100a00 */
[----:B---3--:R3:W-:Y:S02]  /*12060*/  STL.64 [R1+0x11a0], R4 ;  /* 0x0011a00401007387 */ /* 0x0087e40000100a00 */
[----:B0-----:R-:W-:Y:S01]  /*12070*/  IMAD.MOV.U32 R6, RZ, RZ, R14 ;  /* 0x000000ffff067224 */ /* 0x001fe200078e000e */
[----:B---3--:R-:W3:Y:S01]  /*12080*/  LDL.LU R4, [R1+0xc0] ;  /* 0x0000c00001047983 */ /* 0x008ee20000300800 */
[----:B------:R-:W3:Y:S02]  /*12090*/  LDL.LU R5, [R1+0xc4] ;  /* 0x0000c40001057983 */ /* 0x000ee40000300800 */
[----:B------:R-:W4:Y:S02]  /*120a0*/  LDL.LU R14, [R1+0x120c] ;  /* 0x00120c00010e7983 */ /* 0x000f240000300800 */
[----:B------:R-:W-:-:S02]  /*120b0*/  IMAD.MOV.U32 R7, RZ, RZ, R15 ;  /* 0x000000ffff077224 */ /* 0x000fc400078e000f */
[----:B------:R-:W3:Y:S01]  /*120c0*/  LDL.LU R15, [R1+0x1208] ;  /* 0x00120800010f7983 */ /* 0x000ee20000300800 */
[----:B-1----:R-:W-:Y:S02]  /*120d0*/  STL [R1+0x10f4], R10 ;  /* 0x0010f40a01007387 */ /* 0x002fe40000100800 */
[----:B------:R-:W-:Y:S02]  /*120e0*/  STL [R1+0x10f0], R11 ;  /* 0x0010f00b01007387 */ /* 0x000fe40000100800 */
[----:B------:R0:W-:Y:S02]  /*120f0*/  STL.64 [R1+0x1158], R8 ;  /* 0x0011580801007387 */ /* 0x0001e40000100a00 */
[----:B0-----:R-:W-:Y:S02]  /*12100*/  IMAD.MOV.U32 R8, RZ, RZ, R21 ;  /* 0x000000ffff087224 */ /* 0x001fe400078e0015 */
[----:B------:R-:W-:Y:S02]  /*12110*/  IMAD.MOV.U32 R9, RZ, RZ, R20 ;  /* 0x000000ffff097224 */ /* 0x000fe400078e0014 */
[----:B------:R-:W0:Y:S04]  /*12120*/  LDSM.16.MT88.4 R20, [R29+0x8200] ;  /* 0x008200001d14783b */ /* 0x000e280000004200 */
[----:B--2---:R-:W-:Y:S01]  /*12130*/  STL.64 [R1+0x1140], R26 ;  /* 0x0011401a01007387 */ /* 0x004fe20000100a00 */
[----:B------:R1:W-:Y:S03]  /*12140*/  STL.64 [R1+0x1138], R24 ;  /* 0x0011381801007387 */ /* 0x0003e60000100a00 */
[----:B-1----:R-:W2:Y:S01]  /*12150*/  LDL.LU.64 R24, [R1+0x140] ;  /* 0x0001400001187983 */ /* 0x002ea20000300a00 */
[----:B------:R-:W2:Y:S03]  /*12160*/  LDL.LU.64 R26, [R1+0x148] ;  /* 0x00014800011a7983 */ /* 0x000ea60000300a00 */
[----:B0-----:R-:W-:Y:S01]  /*12170*/  STL.64 [R1+0x1120], R22 ;  /* 0x0011201601007387 */ /* 0x001fe20000100a00 */
[----:B------:R0:W-:Y:S03]  /*12180*/  STL.64 [R1+0x1118], R20 ;  /* 0x0011181401007387 */ /* 0x0001e60000100a00 */
[----:B0-----:R-:W2:Y:S01]  /*12190*/  LDL.LU R20, [R1+0x20] ;  /* 0x0000200001147983 */ /* 0x001ea20000300800 */
[----:B------:R-:W2:Y:S02]  /*121a0*/  LDL.LU R21, [R1+0x24] ;  /* 0x0000240001157983 */ /* 0x000ea40000300800 */
[----:B------:R-:W2:Y:S02]  /*121b0*/  LDL.LU R22, [R1+0x28] ;  /* 0x0000280001167983 */ /* 0x000ea40000300800 */
[----:B----4-:R-:W-:-:S02]  /*121c0*/  IMAD.MOV.U32 R23, RZ, RZ, R14 ;  /* 0x000000ffff177224 */ /* 0x010fc400078e000e */
[----:B------:R-:W4:Y:S04]  /*121d0*/  LDL.LU R14, [R1+0x1204] ;  /* 0x00120400010e7983 */ /* 0x000f280000300800 */
[----:B--2---:R-:W-:Y:S01]  /*121e0*/  STL.64 [R1+0x11d8], R22 ;  /* 0x0011d81601007387 */ /* 0x004fe20000100a00 */
[----:B------:R3:W-:Y:S02]  /*121f0*/  STL.64 [R1+0x11d0], R20 ;  /* 0x0011d01401007387 */ /* 0x0007e40000100a00 */
[----:B---3--:R-:W-:Y:S02]  /*12200*/  IMAD.MOV.U32 R20, RZ, RZ, R15 ;  /* 0x000000ffff147224 */ /* 0x008fe400078e000f */
[----:B------:R-:W4:Y:S01]  /*12210*/  LDL.LU R15, [R1+0x1200] ;  /* 0x00120000010f7983 */ /* 0x000f220000300800 */
[----:B------:R-:W2:Y:S02]  /*12220*/  LDL.LU R21, [R1+0x34] ;  /* 0x0000340001157983 */ /* 0x000ea40000300800 */
[----:B------:R-:W2:Y:S02]  /*12230*/  LDL.LU R22, [R1+0x38] ;  /* 0x0000380001167983 */ /* 0x000ea40000300800 */
[----:B------:R-:W2:Y:S02]  /*12240*/  LDL.LU R23, [R1+0x3c] ;  /* 0x00003c0001177983 */ /* 0x000ea40000300800 */
[----:B------:R-:W-:-:S02]  /*12250*/  IMAD.MOV.U32 R10, RZ, RZ, R13 ;  /* 0x000000ffff0a7224 */ /* 0x000fc400078e000d */
[----:B------:R-:W-:-:S07]  /*12260*/  IMAD.MOV.U32 R11, RZ, RZ, R12 ;  /* 0x000000ffff0b7224 */ /* 0x000fce00078e000c */
[----:B------:R-:W-:Y:S01]  /*12270*/  HMMA.16816.F32 R8, R8, R16, R24 ;  /* 0x000000100808723c */ /* 0x000fe20000001818 */
[----:B------:R-:W0:Y:S11]  /*12280*/  LDSM.16.MT88.4 R24, [R29+0x8300] ;  /* 0x008300001d18783b */ /* 0x000e360000004200 */
[----:B------:R-:W-:Y:S11]  /*12290*/  @!UPT UIADD3 URZ, URZ, URZ, URZ ;  /* 0x0000003f3f3ff290 */ /* 0x000ff6000fffe03f */
[----:B------:R-:W-:Y:S01]  /*122a0*/  STL.64 [R1+0xd0], R8 ;  /* 0x0000d00801007387 */ /* 0x000fe20000100a00 */
[----:B------:R2:W-:Y:S03]  /*122b0*/  STL.64 [R1+0xd8], R10 ;  /* 0x0000d80a01007387 */ /* 0x0005e60000100a00 */
[----:B----4-:R1:W-:Y:S01]  /*122c0*/  STL.64 [R1+0x11e0], R14 ;  /* 0x0011e00e01007387 */ /* 0x0103e20000100a00 */
[----:B0-----:R0:W-:Y:S02]  /*122d0*/  STL.64 [R1+0xe0], R24 ;  /* 0x0000e01801007387 */ /* 0x0011e40000100a00 */
[----:B------:R3:W-:Y:S02]  /*122e0*/  STL.64 [R1+0xe8], R26 ;  /* 0x0000e81a01007387 */ /* 0x0007e40000100a00 */
[----:B------:R-:W4:Y:S01]  /*122f0*/  LDL.LU R12, [R1+0xb0] ;  /* 0x0000b000010c7983 */ /* 0x000f220000300800 */
[----:B--2---:R-:W-:Y:S01]  /*12300*/  HMMA.16816.F32 R8, R20, R14, R4 ;  /* 0x0000000e1408723c */ /* 0x004fe20000001804 */
[----:B------:R-:W4:Y:S04]  /*12310*/  LDL.LU R13, [R1+0xb4] ;  /* 0x0000b400010d7983 */ /* 0x000f280000300800 */
[----:B-1----:R-:W4:Y:S01]  /*12320*/  LDL.LU R14, [R1+0xb8] ;  /* 0x0000b800010e7983 */ /* 0x002f220000300800 */
[----:B------:R-:W4:Y:S02]  /*12330*/  LDL.LU R15, [R1+0xbc] ;  /* 0x0000bc00010f7983 */ /* 0x000f240000300800 */
[----:B------:R-:W2:Y:S02]  /*12340*/  LDL.LU R4, [R1+0x10] ;  /* 0x0000100001047983 */ /* 0x000ea40000300800 */
[----:B------:R-:W2:Y:S01]  /*12350*/  LDL.LU R5, [R1+0x14] ;  /* 0x0000140001057983 */ /* 0x000ea20000300800 */
[----:B------:R-:W2:Y:S01]  /*12360*/  LDL.LU R6, [R1+0x18] ;  /* 0x0000180001067983 */ /* 0x000ea20000300800 */
[----:B------:R-:W2:Y:S02]  /*12370*/  LDL.LU R7, [R1+0x1c] ;  /* 0x00001c0001077983 */ /* 0x000ea40000300800 */
[----:B0-----:R-:W-:-:S02]  /*12380*/  IMAD.MOV.U32 R24, RZ, RZ, R0 ;  /* 0x000000ffff187224 */ /* 0x001fc400078e0000 */
[----:B---3--:R-:W-:Y:S02]  /*12390*/  IMAD.MOV.U32 R26, RZ, RZ, R3 ;  /* 0x000000ffff1a7224 */ /* 0x008fe400078e0003 */
[----:B------:R-:W-:Y:S02]  /*123a0*/  IMAD.MOV.U32 R27, RZ, RZ, R28 ;  /* 0x000000ffff1b7224 */ /* 0x000fe400078e001c */
[----:B------:R-:W-:Y:S01]  /*123b0*/  IMAD.MOV.U32 R25, RZ, RZ, R2 ;  /* 0x000000ffff197224 */ /* 0x000fe200078e0002 */
[----:B--2---:R-:W-:Y:S01]  /*123c0*/  STL.64 [R1+0x11c8], R6 ;  /* 0x0011c80601007387 */ /* 0x004fe20000100a00 */
[----:B------:R0:W-:Y:S03]  /*123d0*/  STL.64 [R1+0x11c0], R4 ;  /* 0x0011c00401007387 */ /* 0x0001e60000100a00 */
[----:B0-----:R-:W2:Y:S01]  /*123e0*/  LDL.LU R4, [R1+0xa0] ;  /* 0x0000a00001047983 */ /* 0x001ea20000300800 */
[----:B------:R-:W2:Y:S02]  /*123f0*/  LDL.LU R5, [R1+0xa4] ;  /* 0x0000a40001057983 */ /* 0x000ea40000300800 */
[----:B------:R-:W2:Y:S02]  /*12400*/  LDL.LU R6, [R1+0xa8] ;  /* 0x0000a80001067983 */ /* 0x000ea40000300800 */
[----:B------:R-:W2:Y:S01]  /*12410*/  LDL.LU R7, [R1+0xac] ;  /* 0x0000ac0001077983 */ /* 0x000ea20000300800 */
[----:B------:R-:W-:Y:S01]  /*12420*/  STL.64 [R1+0x1178], R10 ;  /* 0x0011780a01007387 */ /* 0x000fe20000100a00 */
[----:B------:R0:W-:Y:S03]  /*12430*/  STL.64 [R1+0x1170], R8 ;  /* 0x0011700801007387 */ /* 0x0001e60000100a00 */
[----:B0-----:R-:W3:Y:S01]  /*12440*/  LDL.LU R8, [R1+0x80] ;  /* 0x0000800001087983 */ /* 0x001ee20000300800 */
[----:B------:R-:W3:Y:S02]  /*12450*/  LDL.LU R9, [R1+0x84] ;  /* 0x0000840001097983 */ /* 0x000ee40000300800 */
[----:B------:R-:W3:Y:S02]  /*12460*/  LDL.LU R10, [R1+0x88] ;  /* 0x00008800010a7983 */ /* 0x000ee40000300800 */
[----:B------:R-:W3:Y:S01]  /*12470*/  LDL.LU R11, [R1+0x8c] ;  /* 0x00008c00010b7983 */ /* 0x000ee20000300800 */
[----:B------:R-:W2:Y:S01]  /*12480*/  LDL.LU R0, [R1+0x11fc] ;  /* 0x0011fc0001007983 */ /* 0x000ea20000300800 */
[----:B------:R-:W2:Y:S02]  /*12490*/  LDL.LU R2, [R1+0x11f8] ;  /* 0x0011f80001027983 */ /* 0x000ea40000300800 */
[----:B------:R-:W2:Y:S02]  /*124a0*/  LDL.LU R3, [R1+0x11f4] ;  /* 0x0011f40001037983 */ /* 0x000ea40000300800 */
[----:B------:R-:W2:Y:S01]  /*124b0*/  LDL.LU R28, [R1+0x11f0] ;  /* 0x0011f000011c7983 */ /* 0x000ea20000300800 */
[----:B------:R-:W-:Y:S01]  /*124c0*/  STL.64 [R1+0x1188], R26 ;  /* 0x0011881a01007387 */ /* 0x000fe20000100a00 */
[----:B------:R0:W-:Y:S02]  /*124d0*/  STL.64 [R1+0x1180], R24 ;  /* 0x0011801801007387 */ /* 0x0001e40000100a00 */
[----:B0-----:R-:W-:-:S02]  /*124e0*/  IMAD.MOV.U32 R24, RZ, RZ, R18 ;  /* 0x000000ffff187224 */ /* 0x001fc400078e0012 */
[----:B------:R-:W-:Y:S01]  /*124f0*/  IMAD.MOV.U32 R25, RZ, RZ, R19 ;  /* 0x000000ffff197224 */ /* 0x000fe200078e0013 */
[----:B------:R-:W4:Y:S01]  /*12500*/  LDL.LU R18, [R1+0x11ec] ;  /* 0x0011ec0001127983 */ /* 0x000f220000300800 */
[----:B------:R-:W4:Y:S02]  /*12510*/  LDL.LU R19, [R1+0x11e8] ;  /* 0x0011e80001137983 */ /* 0x000f240000300800 */
[----:B------:R-:W2:Y:S02]  /*12520*/  LDL.LU R26, [R1+0x68] ;  /* 0x00006800011a7983 */ /* 0x000ea40000300800 */
[----:B------:R-:W2:Y:S01]  /*12530*/  LDL.LU R27, [R1+0x6c] ;  /* 0x00006c00011b7983 */ /* 0x000ea20000300800 */
[----:B----4-:R-:W-:Y:S01]  /*12540*/  HMMA.16816.F32 R20, R20, R18, R12 ;  /* 0x000000121414723c */ /* 0x010fe2000000180c */
[----:B--2---:R0:W-:Y:S01]  /*12550*/  STL.64 [R1+0x11b8], R26 ;  /* 0x0011b81a01007387 */ /* 0x0041e20000100a00 */
[----:B------:R1:W-:Y:S02]  /*12560*/  STL.64 [R1+0x11b0], R24 ;  /* 0x0011b01801007387 */ /* 0x0003e40000100a00 */
[----:B------:R-:W2:Y:S02]  /*12570*/  LDL.LU.64 R14, [R1+0x11e0] ;  /* 0x0011e000010e7983 */ /* 0x000ea40000300a00 */
[----:B0-----:R-:W-:-:S02]  /*12580*/  IMAD.MOV.U32 R26, RZ, RZ, R2 ;  /* 0x000000ffff1a7224 */ /* 0x001fc400078e0002 */
[----:B------:R-:W-:Y:S02]  /*12590*/  IMAD.MOV.U32 R27, RZ, RZ, R0 ;  /* 0x000000ffff1b7224 */ /* 0x000fe400078e0000 */
[----:B-1----:R-:W-:Y:S11]  /*125a0*/  IMAD.MOV.U32 R25, RZ, RZ, R3 ;  /* 0x000000ffff197224 */ /* 0x002ff600078e0003 */
[----:B------:R-:W-:Y:S03]  /*125b0*/  @!UPT UIADD3 URZ, URZ, URZ, URZ ;  /* 0x0000003f3f3ff290 */ /* 0x000fe6000fffe03f */
[----:B------:R-:W-:Y:S02]  /*125c0*/  IMAD.MOV.U32 R2, RZ, RZ, R22 ;  /* 0x000000ffff027224 */ /* 0x000fe400078e0016 */
[----:B------:R-:W-:Y:S02]  /*125d0*/  IMAD.MOV.U32 R0, RZ, RZ, R23 ;  /* 0x000000ffff007224 */ /* 0x000fe400078e0017 */
[----:B------:R-:W-:Y:S02]  /*125e0*/  IMAD.MOV.U32 R12, RZ, RZ, R20 ;  /* 0x000000ffff0c7224 */ /* 0x000fe400078e0014 */
[----:B------:R-:W-:Y:S01]  /*125f0*/  IMAD.MOV.U32 R3, RZ, RZ, R21 ;  /* 0x000000ffff037224 */ /* 0x000fe200078e0015 */
[----:B------:R-:W2:Y:S01]  /*12600*/  LDL.LU.64 R22, [R1+0x11d8] ;  /* 0x0011d80001167983 */ /* 0x000ea20000300a00 */
[----:B------:R-:W2:Y:S02]  /*12610*/  LDL.LU.64 R20, [R1+0x11d0] ;  /* 0x0011d00001147983 */ /* 0x000ea40000300a00 */
[----:B------:R-:W-:Y:S01]  /*12620*/  IMAD.MOV.U32 R24, RZ, RZ, R28 ;  /* 0x000000ffff187224 */ /* 0x000fe200078e001c */
[C---:B--2---:R-:W-:Y:S08]  /*12630*/  HMMA.16816.F32 R4, R20.reuse, R14, R4 ;  /* 0x0000000e1404723c */ /* 0x044ff00000001804 */
[----:B---3--:R-:W-:Y:S11]  /*12640*/  HMMA.16816.F32 R20, R20, R18, R8 ;  /* 0x000000121414723c */ /* 0x008ff60000001808 */
[----:B------:R-:W-:Y:S05]  /*12650*/  @!UPT UIADD3 URZ, URZ, URZ, URZ ;  /* 0x0000003f3f3ff290 */ /* 0x000fea000fffe03f */
[----:B------:R-:W-:Y:S02]  /*12660*/  IMAD.MOV.U32 R16, RZ, RZ, R6 ;  /* 0x000000ffff107224 */ /* 0x000fe400078e0006 */
[----:B------:R-:W-:Y:S02]  /*12670*/  IMAD.MOV.U32 R13, RZ, RZ, R7 ;  /* 0x000000ffff0d7224 */ /* 0x000fe400078e0007 */
[----:B------:R-:W-:Y:S02]  /*12680*/  IMAD.MOV.U32 R28, RZ, RZ, R4 ;  /* 0x000000ffff1c7224 */ /* 0x000fe400078e0004 */
[----:B------:R-:W-:Y:S01]  /*12690*/  IMAD.MOV.U32 R17, RZ, RZ, R5 ;  /* 0x000000ffff117224 */ /* 0x000fe200078e0005 */
[----:B------:R-:W2:Y:S01]  /*126a0*/  LDL.LU.64 R6, [R1+0x11c8] ;  /* 0x0011c80001067983 */ /* 0x000ea20000300a00 */
[----:B------:R-:W2:Y:S02]  /*126b0*/  LDL.LU.64 R4, [R1+0x11c0] ;  /* 0x0011c00001047983 */ /* 0x000ea40000300a00 */
[----:B------:R-:W3:Y:S02]  /*126c0*/  LDL.LU R8, [R1+0xd0] ;  /* 0x0000d00001087983 */ /* 0x000ee40000300800 */
[----:B------:R-:W3:Y:S01]  /*126d0*/  LDL.LU R9, [R1+0xd4] ;  /* 0x0000d40001097983 */ /* 0x000ee20000300800 */
[----:B------:R-:W4:Y:S01]  /*126e0*/  LDL.LU R10, [R1+0xd8] ;  /* 0x0000d800010a7983 */ /* 0x000f220000300800 */
[----:B------:R-:W4:Y:S01]  /*126f0*/  LDL.LU R11, [R1+0xdc] ;  /* 0x0000dc00010b7983 */ /* 0x000f220000300800 */
[----:B--2---:R-:W-:Y:S02]  /*12700*/  HMMA.16816.F32 R24, R4, R14, R24 ;  /* 0x0000000e0418723c */ /* 0x004fe40000001818 */
[----:B----4-:R-:W-:Y:S01]  /*12710*/  STL.64 [R1+0x1198], R10 ;  /* 0x0011980a01007387 */ /* 0x010fe20000100a00 */
[----:B---3--:R0:W-:Y:S03]  /*12720*/  STL.64 [R1+0x1190], R8 ;  /* 0x0011900801007387 */ /* 0x0081e60000100a00 */
[----:B0-----:R-:W2:Y:S01]  /*12730*/  LDL.LU R8, [R1+0x50] ;  /* 0x0000500001087983 */ /* 0x001ea20000300800 */
[----:B------:R-:W2:Y:S02]  /*12740*/  LDL.LU R9, [R1+0x54] ;  /* 0x0000540001097983 */ /* 0x000ea40000300800 */
[----:B------:R-:W2:Y:S02]  /*12750*/  LDL.LU R10, [R1+0x58] ;  /* 0x00005800010a7983 */ /* 0x000ea40000300800 */
[----:B------:R-:W2:Y:S01]  /*12760*/  LDL.LU R11, [R1+0x5c] ;  /* 0x00005c00010b7983 */ /* 0x000ea20000300800 */
[----:B------:R0:W-:Y:S01]  /*12770*/  STL.64 [R1+0x1130], R22 ;  /* 0x0011301601007387 */ /* 0x0001e20000100a00 */
[----:B------:R1:W-:Y:S02]  /*12780*/  STL.64 [R1+0x1128], R20 ;  /* 0x0011281401007387 */ /* 0x0003e40000100a00 */
[----:B0-----:R-:W-:-:S02]  /*12790*/  IMAD.MOV.U32 R22, RZ, RZ, R16 ;  /* 0x000000ffff167224 */ /* 0x001fc400078e0010 */
[----:B------:R-:W-:Y:S02]  /*127a0*/  IMAD.MOV.U32 R23, RZ, RZ, R13 ;  /* 0x000000ffff177224 */ /* 0x000fe400078e000d */
[----:B-1----:R-:W-:Y:S02]  /*127b0*/  IMAD.MOV.U32 R20, RZ, RZ, R28 ;  /* 0x000000ffff147224 */ /* 0x002fe400078e001c */
[----:B------:R-:W-:Y:S01]  /*127c0*/  IMAD.MOV.U32 R21, RZ, RZ, R17 ;  /* 0x000000ffff157224 */ /* 0x000fe200078e0011 */
[----:B------:R0:W-:Y:S04]  /*127d0*/  STL.64 [R1+0x1150], R22 ;  /* 0x0011501601007387 */ /* 0x0001e80000100a00 */
[----:B------:R1:W-:Y:S02]  /*127e0*/  STL.64 [R1+0x1148], R20 ;  /* 0x0011481401007387 */ /* 0x0003e40000100a00 */
[----:B------:R-:W-:-:S02]  /*127f0*/  IMAD.MOV.U32 R16, RZ, RZ, R24 ;  /* 0x000000ffff107224 */ /* 0x000fc400078e0018 */
[----:B0-----:R-:W-:Y:S02]  /*12800*/  IMAD.MOV.U32 R22, RZ, RZ, R2 ;  /* 0x000000ffff167224 */ /* 0x001fe400078e0002 */
[----:B------:R-:W-:Y:S02]  /*12810*/  IMAD.MOV.U32 R23, RZ, RZ, R0 ;  /* 0x000000ffff177224 */ /* 0x000fe400078e0000 */
[----:B-1----:R-:W-:Y:S02]  /*12820*/  IMAD.MOV.U32 R21, RZ, RZ, R3 ;  /* 0x000000ffff157224 */ /* 0x002fe400078e0003 */
[----:B------:R-:W-:Y:S02]  /*12830*/  IMAD.MOV.U32 R2, RZ, RZ, R26 ;  /* 0x000000ffff027224 */ /* 0x000fe400078e001a */
[----:B------:R-:W-:Y:S02]  /*12840*/  IMAD.MOV.U32 R0, RZ, RZ, R27 ;  /* 0x000000ffff007224 */ /* 0x000fe400078e001b */
[----:B------:R-:W-:Y:S01]  /*12850*/  IMAD.MOV.U32 R3, RZ, RZ, R25 ;  /* 0x000000ffff037224 */ /* 0x000fe200078e0019 */
[----:B------:R-:W3:Y:S01]  /*12860*/  LDL.LU.64 R26, [R1+0x11b8] ;  /* 0x0011b800011a7983 */ /* 0x000ee20000300a00 */
[----:B------:R-:W3:Y:S02]  /*12870*/  LDL.LU.64 R24, [R1+0x11b0] ;  /* 0x0011b00001187983 */ /* 0x000ee40000300a00 */
[----:B---3--:R-:W-:Y:S11]  /*12880*/  HMMA.16816.F32 R4, R4, R18, R24 ;  /* 0x000000120404723c */ /* 0x008ff60000001818 */
[----:B------:R-:W-:Y:S11]  /*12890*/  @!UPT UIADD3 URZ, URZ, URZ, URZ ;  /* 0x0000003f3f3ff290 */ /* 0x000ff6000fffe03f */
[----:B------:R-:W-:Y:S02]  /*128a0*/  @!UPT UIADD3 URZ, URZ, URZ, URZ ;  /* 0x0000003f3f3ff290 */ /* 0x000fe4000fffe03f */
[----:B------:R-:W-:Y:S02]  /*128b0*/  IMAD.MOV.U32 R25, RZ, RZ, R6 ;  /* 0x000000ffff197224 */ /* 0x000fe400078e0006 */
[----:B------:R-:W-:Y:S02]  /*128c0*/  IMAD.MOV.U32 R24, RZ, RZ, R7 ;  /* 0x000000ffff187224 */ /* 0x000fe400078e0007 */
[----:B------:R-:W-:Y:S02]  /*128d0*/  IMAD.MOV.U32 R27, RZ, RZ, R4 ;  /* 0x000000ffff1b7224 */ /* 0x000fe400078e0004 */
[----:B------:R-:W-:Y:S01]  /*128e0*/  IMAD.MOV.U32 R26, RZ, RZ, R5 ;  /* 0x000000ffff1a7224 */ /* 0x000fe200078e0005 */
[----:B------:R-:W2:Y:S01]  /*128f0*/  LDL.LU.64 R6, [R1+0x11a8] ;  /* 0x0011a80001067983 */ /* 0x000ea20000300a00 */
[----:B------:R-:W2:Y:S02]  /*12900*/  LDL.LU.64 R4, [R1+0x11a0] ;  /* 0x0011a00001047983 */ /* 0x000ea40000300a00 */
[----:B------:R-:W-:-:S02]  /*12910*/  IMAD.MOV.U32 R20, RZ, RZ, R12 ;  /* 0x000000ffff147224 */ /* 0x000fc400078e000c */
[----:B------:R-:W3:Y:S01]  /*12920*/  LDL R17, [R1+0x3a4] ;  /* 0x0003a40001117983 */ /* 0x000ee20000100800 */
[C---:B--2---:R-:W-:Y:S01]  /*12930*/  HMMA.16816.F32 R12, R4.reuse, R14, R8 ;  /* 0x0000000e040c723c */ /* 0x044fe20000001808 */
[----:B------:R-:W2:Y:S01]  /*12940*/  LDL.LU.64 R10, [R1+0x1198] ;  /* 0x00119800010a7983 */ /* 0x000ea20000300a00 */
[----:B------:R-:W2:Y:S11]  /*12950*/  LDL.LU.64 R8, [R1+0x1190] ;  /* 0x0011900001087983 */ /* 0x000eb60000300a00 */
[----:B------:R-:W-:Y:S10]  /*12960*/  @!UPT UIADD3 URZ, URZ, URZ, URZ ;  /* 0x0000003f3f3ff290 */ /* 0x000ff4000fffe03f */
[----:B------:R0:W-:Y:S01]  /*12970*/  STL.64 [R1+0x1100], R14 ;  /* 0x0011000e01007387 */ /* 0x0001e20000100a00 */
[----:B------:R1:W-:Y:S02]  /*12980*/  STL.64 [R1+0x10f8], R12 ;  /* 0x0010f80c01007387 */ /* 0x0003e40000100a00 */
[----:B0-----:R-:W-:Y:S02]  /*12990*/  IMAD.MOV.U32 R14, RZ, RZ, R25 ;  /* 0x000000ffff0e7224 */ /* 0x001fe400078e0019 */
[----:B-1----:R-:W-:Y:S02]  /*129a0*/  IMAD.MOV.U32 R12, RZ, RZ, R27 ;  /* 0x000000ffff0c7224 */ /* 0x002fe400078e001b */
[----:B------:R-:W-:Y:S02]  /*129b0*/  IMAD.MOV.U32 R13, RZ, RZ, R26 ;  /* 0x000000ffff0d7224 */ /* 0x000fe400078e001a */
[----:B------:R-:W-:Y:S02]  /*129c0*/  IMAD.MOV.U32 R15, RZ, RZ, R24 ;  /* 0x000000ffff0f7224 */ /* 0x000fe400078e0018 */
[----:B------:R-:W0:Y:S04]  /*129d0*/  LDSM.16.MT88.4 R24, [R29+0xc000] ;  /* 0x00c000001d18783b */ /* 0x000e280000004200 */
[----:B------:R-:W-:Y:S01]  /*129e0*/  STL.64 [R1+0x1110], R14 ;  /* 0x0011100e01007387 */ /* 0x000fe20000100a00 */
[----:B------:R-:W-:Y:S03]  /*129f0*/  STL.64 [R1+0x1108], R12 ;  /* 0x0011080c01007387 */ /* 0x000fe60000100a00 */
[----:B0-----:R-:W-:Y:S01]  /*12a00*/  STL.64 [R1+0x30], R24 ;  /* 0x0000301801007387 */ /* 0x001fe20000100a00 */
[----:B------:R-:W-:Y:S02]  /*12a10*/  STL.64 [R1+0x38], R26 ;  /* 0x0000381a01007387 */ /* 0x000fe40000100a00 */
[----:B------:R-:W0:Y:S02]  /*12a20*/  LDSM.16.MT88.4 R24, [R29+0xc100] ;  /* 0x00c100001d18783b */ /* 0x000e240000004200 */
[----:B0-----:R-:W-:Y:S02]  /*12a30*/  STL.64 [R1+0x20], R24 ;  /* 0x0000201801007387 */ /* 0x001fe40000100a00 */
[----:B------:R-:W-:Y:S02]  /*12a40*/  STL.64 [R1+0x28], R26 ;  /* 0x0000281a01007387 */ /* 0x000fe40000100a00 */
[----:B------:R-:W0:Y:S02]  /*12a50*/  LDSM.16.MT88.4 R24, [R29+0xc200] ;  /* 0x00c200001d18783b */ /* 0x000e240000004200 */
[----:B0-----:R-:W-:Y:S02]  /*12a60*/  STL.64 [R1+0x10], R24 ;  /* 0x0000101801007387 */ /* 0x001fe40000100a00 */
[----:B------:R0:W-:Y:S02]  /*12a70*/  STL.64 [R1+0x18], R26 ;  /* 0x0000181a01007387 */ /* 0x0001e40000100a00 */
[----:B0-----:R-:W4:Y:S01]  /*12a80*/  LDL.LU.64 R26, [R1+0x1188] ;  /* 0x00118800011a7983 */ /* 0x001f220000300a00 */
[----:B------:R-:W4:Y:S01]  /*12a90*/  LDL.LU.64 R24, [R1+0x1180] ;  /* 0x0011800001187983 */ /* 0x000f220000300a00 */
[----:B--2---:R-:W-:Y:S02]  /*12aa0*/  HMMA.16816.F32 R4, R4, R18, R8 ;  /* 0x000000120404723c */ /* 0x004fe40000001808 */
[----:B------:R-:W4:Y:S01]  /*12ab0*/  LDL.LU.64 R10, [R1+0x1178] ;  /* 0x00117800010a7983 */ /* 0x000f220000300a00 */
[----:B------:R-:W4:Y:S11]  /*12ac0*/  LDL.LU.64 R8, [R1+0x1170] ;  /* 0x0011700001087983 */ /* 0x000f360000300a00 */
[----:B------:R-:W-:Y:S09]  /*12ad0*/  @!UPT UIADD3 URZ, URZ, URZ, URZ ;  /* 0x0000003f3f3ff290 */ /* 0x000ff2000fffe03f */
[----:B------:R-:W-:Y:S01]  /*12ae0*/  STL.64 [R1+0xf0], R4 ;  /* 0x0000f00401007387 */ /* 0x000fe20000100a00 */
[----:B------:R-:W-:Y:S02]  /*12af0*/  STL.64 [R1+0xf8], R6 ;  /* 0x0000f80601007387 */ /* 0x000fe40000100a00 */
[----:B------:R-:W0:Y:S02]  /*12b00*/  LDSM.16.MT88.4 R4, [R29+0xc300] ;  /* 0x00c300001d04783b */ /* 0x000e240000004200 */
[----:B0-----:R-:W-:Y:S02]  /*12b10*/  STL.64 [R1+0x90], R4 ;  /* 0x0000900401007387 */ /* 0x001fe40000100a00 */
[----:B------:R0:W-:Y:S02]  /*12b20*/  STL.64 [R1+0x98], R6 ;  /* 0x0000980601007387 */ /* 0x0001e40000100a00 */
[----:B0-----:R-:W2:Y:S01]  /*12b30*/  LDL.LU.64 R6, [R1+0x1168] ;  /* 0x0011680001067983 */ /* 0x001ea20000300a00 */
[----:B------:R-:W4:Y:S02]  /*12b40*/  LDL.LU.64 R4, [R1+0x1160] ;  /* 0x0011600001047983 */ /* 0x000f240000300a00 */
[C---:B----4-:R-:W-:Y:S11]  /*12b50*/  HMMA.16816.F32 R8, R24.reuse, R4, R8 ;  /* 0x000000041808723c */ /* 0x050ff60000001808 */
[----:B------:R-:W-:Y:S11]  /*12b60*/  @!UPT UIADD3 URZ, URZ, URZ, URZ ;  /* 0x0000003f3f3ff290 */ /* 0x000ff6000fffe03f */
[----:B------:R-:W-:Y:S01]  /*12b70*/  @!UPT UIADD3 URZ, URZ, URZ, URZ ;  /* 0x0000003f3f3ff290 */ /* 0x000fe2000fffe03f */
[----:B------:R0:W-:Y:S01]  /*12b80*/  STL.64 [R1+0x100], R8 ;  /* 0x0001000801007387 */ /* 0x0001e20000100a00 */
[----:B------:R-:W-:Y:S03]  /*12b90*/  STL.64 [R1+0x108], R10 ;  /* 0x0001080a01007387 */ /* 0x000fe60000100a00 */
[----:B0-----:R-:W4:Y:S02]  /*12ba0*/  LDL.LU.64 R8, [R1+0x1158] ;  /* 0x0011580001087983 */ /* 0x001f240000300a00 */
[----:B----4-:R-:W-:Y:S02]  /*12bb0*/  HMMA.16816.F32 R24, R24, R8, R20 ;  /* 0x000000081818723c */ /* 0x010fe40000001814 */
[----:B------:R-:W4:Y:S01]  /*12bc0*/  LDL.LU.64 R22, [R1+0x1150] ;  /* 0x0011500001167983 */ /* 0x000f220000300a00 */
[----:B------:R-:W4:Y:S11]  /*12bd0*/  LDL.LU.64 R20, [R1+0x1148] ;  /* 0x0011480001147983 */ /* 0x000f360000300a00 */
[----:B------:R-:W-:Y:S09]  /*12be0*/  @!UPT UIADD3 URZ, URZ, URZ, URZ ;  /* 0x0000003f3f3ff290 */ /* 0x000ff2000fffe03f */
[----:B------:R-:W-:Y:S01]  /*12bf0*/  STL.64 [R1+0xd0], R24 ;  /* 0x0000d01801007387 */ /* 0x000fe20000100a00 */
[----:B------:R0:W-:Y:S03]  /*12c00*/  STL.64 [R1+0xd8], R26 ;  /* 0x0000d81a01007387 */ /* 0x0001e60000100a00 */
[----:B0-----:R-:W4:Y:S01]  /*12c10*/  LDL.LU.64 R26, [R1+0x1140] ;  /* 0x00114000011a7983 */ /* 0x001f220000300a00 */
[----:B------:R-:W4:Y:S02]  /*12c20*/  LDL.LU.64 R24, [R1+0x1138] ;  /* 0x0011380001187983 */ /* 0x000f240000300a00 */
[----:B------:R-:W-:Y:S02]  /*12c30*/  IMAD.MOV.U32 R14, RZ, RZ, R2 ;  /* 0x000000ffff0e7224 */ /* 0x000fe400078e0002 */
[----:B------:R-:W-:Y:S02]  /*12c40*/  IMAD.MOV.U32 R15, RZ, RZ, R0 ;  /* 0x000000ffff0f7224 */ /* 0x000fe400078e0000 */
[----:B------:R-:W-:Y:S01]  /*12c50*/  IMAD.MOV.U32 R13, RZ, RZ, R3 ;  /* 0x000000ffff0d7224 */ /* 0x000fe200078e0003 */
[C---:B----4-:R-:W-:Y:S11]  /*12c60*/  HMMA.16816.F32 R20, R24.reuse, R4, R20 ;  /* 0x000000041814723c */ /* 0x050ff60000001814 */
[----:B------:R-:W-:Y:S11]  /*12c70*/  @!UPT UIADD3 URZ, URZ, URZ, URZ ;  /* 0x0000003f3f3ff290 */ /* 0x000ff6000fffe03f */
[----:B------:R-:W-:Y:S01]  /*12c80*/  @!UPT UIADD3 URZ, URZ, URZ, URZ ;  /* 0x0000003f3f3ff290 */ /* 0x000fe2000fffe03f */
[----:B------:R0:W-:Y:S01]  /*12c90*/  STL [R1+0xc0], R20 ;  /* 0x0000c01401007387 */ /* 0x0001e20000100800 */
[----:B------:R-:W-:Y:S02]  /*12ca0*/  IMAD.MOV.U32 R2, RZ, RZ, R22 ;  /* 0x000000ffff027224 */ /* 0x000fe400078e0016 */
[----:B------:R-:W-:Y:S02]  /*12cb0*/  IMAD.MOV.U32 R0, RZ, RZ, R23 ;  /* 0x000000ffff007224 */ /* 0x000fe400078e0017 */
[----:B------:R-:W-:Y:S01]  /*12cc0*/  IMAD.MOV.U32 R3, RZ, RZ, R21 ;  /* 0x000000ffff037224 */ /* 0x000fe200078e0015 */
[----:B------:R-:W4:Y:S04]  /*12cd0*/  LDL.LU.64 R22, [R1+0x1130] ;  /* 0x0011300001167983 */ /* 0x000f280000300a00 */
[----:B0-----:R-:W4:Y:S01]  /*12ce0*/  LDL.LU.64 R20, [R1+0x1128] ;  /* 0x0011280001147983 */ /* 0x001f220000300a00 */
[----:B------:R-:W-:Y:S01]  /*12cf0*/  IMAD.MOV.U32 R12, RZ, RZ, R16 ;  /* 0x000000ffff0c7224 */ /* 0x000fe200078e0010 */
[----:B----4-:R-:W-:Y:S02]  /*12d00*/  HMMA.16816.F32 R24, R24, R8, R20 ;  /* 0x000000081818723c */ /* 0x010fe40000001814 */
[----:B------:R-:W4:Y:S01]  /*12d10*/  LDL.LU.64 R22, [R1+0x1120] ;  /* 0x0011200001167983 */ /* 0x000f220000300a00 */
[----:B------:R-:W4:Y:S11]  /*12d20*/  LDL.LU.64 R20, [R1+0x1118] ;  /* 0x0011180001147983 */ /* 0x000f360000300a00 */
[----:B------:R-:W-:Y:S09]  /*12d30*/  @!UPT UIADD3 URZ, URZ, URZ, URZ ;  /* 0x0000003f3f3ff290 */ /* 0x000ff2000fffe03f */
[----:B------:R0:W-:Y:S01]  /*12d40*/  STL.64 [R1+0x70], R24 ;  /* 0x0000701801007387 */ /* 0x0001e20000100a00 */
[----:B------:R-:W-:Y:S02]  /*12d50*/  IMAD.MOV.U32 R10, RZ, RZ, R26 ;  /* 0x000000ffff0a7224 */ /* 0x000fe400078e001a */
[----:B------:R-:W-:Y:S01]  /*12d60*/  IMAD.MOV.U32 R11, RZ, RZ, R27 ;  /* 0x000000ffff0b7224 */ /* 0x000fe200078e001b */
[----:B0-----:R-:W2:Y:S01]  /*12d70*/  LDL.LU.64 R24, [R1+0xe0] ;  /* 0x0000e00001187983 */ /* 0x001ea20000300a00 */
[----:B------:R-:W2:Y:S01]  /*12d80*/  LDL.LU.64 R26, [R1+0xe8] ;  /* 0x0000e800011a7983 */ /* 0x000ea20000300a00 */
[C---:B----4-:R-:W-:Y:S11]  /*12d90*/  HMMA.16816.F32 R12, R20.reuse, R4, R12 ;  /* 0x00000004140c723c */ /* 0x050ff6000000180c */
[----:B------:R-:W-:Y:S11]  /*12da0*/  @!UPT UIADD3 URZ, URZ, URZ, URZ ;  /* 0x0000003f3f3ff290 */ /* 0x000ff6000fffe03f */
[----:B------:R-:W-:Y:S01]  /*12db0*/  @!UPT UIADD3 URZ, URZ, URZ, URZ ;  /* 0x0000003f3f3ff290 */ /* 0x000fe2000fffe03f */
[----:B------:R-:W-:Y:S01]  /*12dc0*/  STL.64 [R1+0x60], R12 ;  /* 0x0000600c01007387 */ /* 0x000fe20000100a00 */
[----:B------:R0:W-:Y:S03]  /*12dd0*/  STL.64 [R1+0x68], R14 ;  /* 0x0000680e01007387 */ /* 0x0001e60000100a00 */
[----:B0-----:R-:W4:Y:S01]  /*12de0*/  LDL.LU.64 R14, [R1+0x1110] ;  /* 0x00111000010e7983 */ /* 0x001f220000300a00 */
[----:B------:R-:W4:Y:S02]  /*12df0*/  LDL.LU.64 R12, [R1+0x1108] ;  /* 0x00110800010c7983 */ /* 0x000f240000300a00 */
[----:B----4-:R-:W-:Y:S01]  /*12e00*/  HMMA.16816.F32 R20, R20, R8, R12 ;  /* 0x000000081414723c */ /* 0x010fe2000000180c */
[----:B------:R-:W2:Y:S01]  /*12e10*/  LDL.LU.64 R14, [R1+0x1100] ;  /* 0x00110000010e7983 */ /* 0x000ea20000300a00 */
[----:B------:R-:W2:Y:S11]  /*12e20*/  LDL.LU.64 R12, [R1+0x10f8] ;  /* 0x0010f800010c7983 */ /* 0x000eb60000300a00 */
[----:B------:R-:W-:Y:S11]  /*12e30*/  @!UPT UIADD3 URZ, URZ, URZ, URZ ;  /* 0x0000003f3f3ff290 */ /* 0x000ff6000fffe03f */
[----:B------:R-:W-:Y:S01]  /*12e40*/  IMAD.MOV.U32 R28, RZ, RZ, R23 ;  /* 0x000000ffff1c7224 */ /* 0x000fe200078e0017 */
[----:B------:R-:W-:Y:S01]  /*12e50*/  STL.64 [R1+0x50], R20 ;  /* 0x0000501401007387 */ /* 0x000fe20000100a00 */
[----:B------:R-:W-:Y:S03]  /*12e60*/  STL [R1+0x58], R22 ;  /* 0x0000581601007387 */ /* 0x000fe60000100800 */
[----:B------:R-:W-:Y:S01]  /*12e70*/  STL [R1+0x10b0], R28 ;  /* 0x0010b01c01007387 */ /* 0x000fe20000100800 */
[----:B--2---:R-:W-:Y:S11]  /*12e80*/  HMMA.16816.F32 R12, R24, R4, R12 ;  /* 0x00000004180c723c */ /* 0x004ff6000000180c */
[----:B------:R-:W-:Y:S11]  /*12e90*/  @!UPT UIADD3 URZ, URZ, URZ, URZ ;  /* 0x0000003f3f3ff290 */ /* 0x000ff6000fffe03f */
[----:B------:R-:W-:Y:S02]  /*12ea0*/  @!UPT UIADD3 URZ, URZ, URZ, URZ ;  /* 0x0000003f3f3ff290 */ /* 0x000fe4000fffe03f */
[----:B------:R-:W-:Y:S02]  /*12eb0*/  IMAD.MOV.U32 R4, RZ, RZ, R15 ;  /* 0x000000ffff047224 */ /* 0x000fe400078e000f */
[----:B------:R-:W-:Y:S01]  /*12ec0*/  IMAD.MOV.U32 R5, RZ, RZ, R14 ;  /* 0x000000ffff057224 */ /* 0x000fe200078e000e */
[----:B------:R-:W-:Y:S02]  /*12ed0*/  STL.64 [R1+0x40], R12 ;  /* 0x0000400c01007387 */ /* 0x000fe40000100a00 */
[----:B------:R-:W-:Y:S02]  /*12ee0*/  STL [R1+0x10b8], R4 ;  /* 0x0010b80401007387 */ /* 0x000fe40000100800 */
[----:B---3--:R-:W0:Y:S02]  /*12ef0*/  LDSM.16.M88.4 R12, [R17+0x20080] ;  /* 0x02008000110c783b */ /* 0x008e240000000200 */
[----:B------:R-:W-:Y:S04]  /*12f00*/  LDSM.16.M88.4 R16, [R17+0x20880] ;  /* 0x020880001110783b */ /* 0x000fe80000000200 */
[----:B------:R-:W-:Y:S01]  /*12f10*/  STL [R1+0x10b4], R5 ;  /* 0x0010b40501007387 */ /* 0x000fe20000100800 */
[----:B------:R-:W-:Y:S02]  /*12f20*/  STL.64 [R1+0x10e8], R6 ;  /* 0x0010e80601007387 */ /* 0x000fe40000100a00 */
[----:B------:R-:W1:Y:S01]  /*12f30*/  LDSM.16.MT88.4 R4, [R29+0x10000] ;  /* 0x010000001d04783b */ /* 0x000e620000004200 */
[----:B0-----:R0:W-:Y:S04]  /*12f40*/  STL [R1+0x10c0], R12 ;  /* 0x0010c00c01007387 */ /* 0x0011e80000100800 */
[----:B-1----:R-:W-:Y:S01]  /*12f50*/  STL.64 [R1], R4 ;  /* 0x0000000401007387 */ /* 0x002fe20000100a00 */
[----:B------:R-:W-:Y:S02]  /*12f60*/  STL.64 [R1+0x8], R6 ;  /* 0x0000080601007387 */ /* 0x000fe40000100a00 */
[----:B------:R1:W-:Y:S02]  /*12f70*/  STL [R1+0x10bc], R13 ;  /* 0x0010bc0d01007387 */ /* 0x0003e40000100800 */
[----:B------:R2:W-:Y:S01]  /*12f80*/  STL [R1+0xfc4], R14 ;  /* 0x000fc40e01007387 */ /* 0x0005e20000100800 */
[----:B------:R3:W-:Y:S01]  /*12f90*/  STL [R1+0xfc0], R15 ;  /* 0x000fc00f01007387 */ /* 0x0007e20000100800 */
[----:B0-----:R-:W4:Y:S03]  /*12fa0*/  LDL.LU R12, [R1+0xf0] ;  /* 0x0000f000010c7983 */ /* 0x001f260000300800 */
[----:B-1----:R-:W4:Y:S01]  /*12fb0*/  LDL.LU R13, [R1+0xf4] ;  /* 0x0000f400010d7983 */ /* 0x002f220000300800 */
[----:B--2---:R-:W4:Y:S02]  /*12fc0*/  LDL.LU R14, [R1+0xf8] ;  /* 0x0000f800010e7983 */ /* 0x004f240000300800 */
[----:B---3--:R-:W4:Y:S02]  /*12fd0*/  LDL.LU R15, [R1+0xfc] ;  /* 0x0000fc00010f7983 */ /* 0x008f240000300800 */
[----:B------:R0:W-:Y:S01]  /*12fe0*/  STL [R1+0x105c], R16 ;  /* 0x00105c1001007387 */ /* 0x0001e20000100800 */
[----:B------:R1:W-:Y:S01]  /*12ff0*/  STL [R1+0x1058], R17 ;  /* 0x0010581101007387 */ /* 0x0003e20000100800 */
[----:B------:R2:W-:Y:S02]  /*13000*/  STL [R1+0x1014], R18 ;  /* 0x0010141201007387 */ /* 0x0005e40000100800 */
[----:B------:R3:W-:Y:S01]  /*13010*/  STL [R1+0x1010], R19 ;  /* 0x0010101301007387 */ /* 0x0007e20000100800 */
[----:B0-----:R-:W4:Y:S01]  /*13020*/  LDL.LU R16, [R1+0x20] ;  /* 0x0000200001107983 */ /* 0x001f220000300800 */
[----:B-1----:R-:W4:Y:S02]  /*13030*/  LDL.LU R17, [R1+0x24] ;  /* 0x0000240001117983 */ /* 0x002f240000300800 */
[----:B--2---:R-:W2:Y:S02]  /*13040*/  LDL.LU R18, [R1+0x28] ;  /* 0x0000280001127983 */ /* 0x004ea40000300800 */
[----:B---3--:R-:W2:Y:S02]  /*13050*/  LDL.LU R19, [R1+0x2c] ;  /* 0x00002c0001137983 */ /* 0x008ea40000300800 */
[----:B------:R-:W-:-:S02]  /*13060*/  IMAD.MOV.U32 R23, RZ, RZ, R24 ;  /* 0x000000ffff177224 */ /* 0x000fc400078e0018 */
[----:B------:R-:W-:Y:S02]  /*13070*/  IMAD.MOV.U32 R22, RZ, RZ, R25 ;  /* 0x000000ffff167224 */ /* 0x000fe400078e0019 */
[----:B------:R-:W-:Y:S02]  /*13080*/  IMAD.MOV.U32 R21, RZ, RZ, R26 ;  /* 0x000000ffff157224 */ /* 0x000fe400078e001a */
[----:B------:R-:W-:Y:S02]  /*13090*/  IMAD.MOV.U32 R20, RZ, RZ, R27 ;  /* 0x000000ffff147224 */ /* 0x000fe400078e001b */
[----:B------:R-:W-:Y:S02]  /*130a0*/  IMAD.MOV.U32 R4, RZ, RZ, R23 ;  /* 0x000000ffff047224 */ /* 0x000fe400078e0017 */
[----:B------:R-:W-:Y:S02]  /*130b0*/  IMAD.MOV.U32 R5, RZ, RZ, R22 ;  /* 0x000000ffff057224 */ /* 0x000fe400078e0016 */
[----:B------:R-:W-:-:S02]  /*130c0*/  IMAD.MOV.U32 R6, RZ, RZ, R21 ;  /* 0x000000ffff067224 */ /* 0x000fc400078e0015 */
[----:B------:R-:W-:Y:S01]  /*130d0*/  IMAD.MOV.U32 R7, RZ, RZ, R20 ;  /* 0x000000ffff077224 */ /* 0x000fe200078e0014 */
[----:B------:R-:W-:Y:S04]  /*130e0*/  LDSM.16.MT88.4 R24, [R29+0x10200] ;  /* 0x010200001d18783b */ /* 0x000fe80000004200 */
[----:B------:R-:W0:Y:S04]  /*130f0*/  LDSM.16.MT88.4 R20, [R29+0x10100] ;  /* 0x010100001d14783b */ /* 0x000e280000004200 */
[----:B--2---:R-:W-:Y:S01]  /*13100*/  STL.64 [R1+0x10d0], R18 ;  /* 0x0010d01201007387 */ /* 0x004fe20000100a00 */
[----:B----4-:R1:W-:Y:S03]  /*13110*/  STL.64 [R1+0x10c8], R16 ;  /* 0x0010c81001007387 */ /* 0x0103e60000100a00 */
[----:B-1----:R-:W2:Y:S01]  /*13120*/  LDL.LU R16, [R1+0xd0] ;  /* 0x0000d00001107983 */ /* 0x002ea20000300800 */
[----:B------:R-:W2:Y:S02]  /*13130*/  LDL.LU R17, [R1+0xd4] ;  /* 0x0000d40001117983 */ /* 0x000ea40000300800 */
[----:B------:R-:W3:Y:S02]  /*13140*/  LDL.LU R18, [R1+0xd8] ;  /* 0x0000d80001127983 */ /* 0x000ee40000300800 */
[----:B------:R-:W3:Y:S01]  /*13150*/  LDL.LU R19, [R1+0xdc] ;  /* 0x0000dc0001137983 */ /* 0x000ee20000300800 */
[----:B------:R-:W-:Y:S11]  /*13160*/  HMMA.16816.F32 R4, R4, R8, R12 ;  /* 0x000000080404723c */ /* 0x000ff6000000180c */
[----:B------:R-:W-:Y:S11]  /*13170*/  @!UPT UIADD3 URZ, URZ, URZ, URZ ;  /* 0x0000003f3f3ff290 */ /* 0x000ff6000fffe03f */
[----:B------:R-:W-:Y:S02]  /*13180*/  @!UPT UIADD3 URZ, URZ, URZ, URZ ;  /* 0x0000003f3f3ff290 */ /* 0x000fe4000fffe03f */
[----:B------:R-:W-:Y:S02]  /*13190*/  IMAD.MOV.U32 R28, RZ, RZ, R4 ;  /* 0x000000ffff1c7224 */ /* 0x000fe400078e0004 */
[----:B------:R-:W-:Y:S02]  /*131a0*/  IMAD.MOV.U32 R15, RZ, RZ, R5 ;  /* 0x000000ffff0f7224 */ /* 0x000fe400078e0005 */
[----:B------:R-:W-:Y:S02]  /*131b0*/  IMAD.MOV.U32 R14, RZ, RZ, R6 ;  /* 0x000000ffff0e7224 */ /* 0x000fe400078e0006 */
[----:B------:R-:W-:Y:S02]  /*131c0*/  IMAD.MOV.U32 R9, RZ, RZ, R7 ;  /* 0x000000ffff097224 */ /* 0x000fe400078e0007 */
[----:B------:R-:W1:Y:S04]  /*131d0*/  LDSM.16.MT88.4 R4, [R29+0x10300] ;  /* 0x010300001d04783b */ /* 0x000e680000004200 */
[----:B---3--:R-:W-:Y:S01]  /*131e0*/  STL.64 [R1+0x10e0], R18 ;  /* 0x0010e01201007387 */ /* 0x008fe20000100a00 */
[----:B--2---:R2:W-:Y:S03]  /*131f0*/  STL.64 [R1+0x10d8], R16 ;  /* 0x0010d81001007387 */ /* 0x0045e60000100a00 */
[----:B--2---:R-:W2:Y:S01]  /*13200*/  LDL.LU R16, [R1+0x100] ;  /* 0x0001000001107983 */ /* 0x004ea20000300800 */
[----:B------:R-:W2:Y:S02]  /*13210*/  LDL.LU R17, [R1+0x104] ;  /* 0x0001040001117983 */ /* 0x000ea40000300800 */
[----:B------:R-:W2:Y:S02]  /*13220*/  LDL.LU R18, [R1+0x108] ;  /* 0x0001080001127983 */ /* 0x000ea40000300800 */
[----:B------:R-:W2:Y:S01]  /*13230*/  LDL.LU R19, [R1+0x10c] ;  /* 0x00010c0001137983 */ /* 0x000ea20000300800 */
[----:B0-----:R-:W-:Y:S01]  /*13240*/  STL.64 [R1+0x1040], R22 ;  /* 0x0010401601007387 */ /* 0x001fe20000100a00 */
[----:B------:R0:W-:Y:S03]  /*13250*/  STL.64 [R1+0x1038], R20 ;  /* 0x0010381401007387 */ /* 0x0001e60000100a00 */
[----:B0-----:R-:W2:Y:S01]  /*13260*/  LDL.LU R20, [R1+0x30] ;  /* 0x0000300001147983 */ /* 0x001ea20000300800 */
[----:B------:R-:W2:Y:S02]  /*13270*/  LDL.LU R21, [R1+0x34] ;  /* 0x0000340001157983 */ /* 0x000ea40000300800 */
[----:B------:R-:W2:Y:S02]  /*13280*/  LDL.LU R22, [R1+0x38] ;  /* 0x0000380001167983 */ /* 0x000ea40000300800 */
[----:B------:R-:W2:Y:S01]  /*13290*/  LDL.LU R23, [R1+0x3c] ;  /* 0x00003c0001177983 */ /* 0x000ea20000300800 */
[----:B------:R0:W-:Y:S01]  /*132a0*/  STL [R1+0x1024], R24 ;  /* 0x0010241801007387 */ /* 0x0001e20000100800 */
[----:B------:R3:W-:Y:S02]  /*132b0*/  STL [R1+0x1020], R25 ;  /* 0x0010201901007387 */ /* 0x0007e40000100800 */
[----:B------:R4:W-:Y:S02]  /*132c0*/  STL [R1+0x101c], R26 ;  /* 0x00101c1a01007387 */ /* 0x0009e40000100800 */
[----:B------:R1:W-:Y:S01]  /*132d0*/  STL [R1+0x1018], R27 ;  /* 0x0010181b01007387 */ /* 0x0003e20000100800 */
[----:B0-----:R-:W2:Y:S01]  /*132e0*/  LDL.LU R24, [R1+0x70] ;  /* 0x0000700001187983 */ /* 0x001ea20000300800 */
[----:B---3--:R-:W3:Y:S02]  /*132f0*/  LDL.LU R25, [R1+0x74] ;  /* 0x0000740001197983 */ /* 0x008ee40000300800 */
[----:B----4-:R-:W-:-:S02]  /*13300*/  IMAD.MOV.U32 R26, RZ, RZ, R10 ;  /* 0x000000ffff1a7224 */ /* 0x010fc400078e000a */
[----:B-1----:R-:W-:Y:S01]  /*13310*/  IMAD.MOV.U32 R27, RZ, RZ, R11 ;  /* 0x000000ffff1b7224 */ /* 0x002fe200078e000b */
[----:B------:R-:W4:Y:S01]  /*13320*/  LDL.LU R10, [R1+0x10f4] ;  /* 0x0010f400010a7983 */ /* 0x000f220000300800 */
[----:B------:R-:W4:Y:S02]  /*13330*/  LDL.LU R11, [R1+0x10f0] ;  /* 0x0010f000010b7983 */ /* 0x000f240000300800 */
[----:B------:R-:W-:Y:S02]  /*13340*/  STL.64 [R1+0xb0], R4 ;  /* 0x0000b00401007387 */ /* 0x000fe40000100a00 */
[----:B------:R0:W-:Y:S02]  /*13350*/  STL.64 [R1+0xb8], R6 ;  /* 0x0000b80601007387 */ /* 0x0001e40000100a00 */
[----:B0-----:R-:W2:Y:S02]  /*13360*/  LDL.LU.64 R6, [R1+0x10e8] ;  /* 0x0010e80001067983 */ /* 0x001ea40000300a00 */
[C---:B--2---:R-:W-:Y:S11]  /*13370*/  HMMA.16816.F32 R16, R20.reuse, R6, R16 ;  /* 0x000000061410723c */ /* 0x044ff60000001810 */
[----:B------:R-:W-:Y:S11]  /*13380*/  @!UPT UIADD3 URZ, URZ, URZ, URZ ;  /* 0x0000003f3f3ff290 */ /* 0x000ff6000fffe03f */
[----:B------:R-:W-:Y:S02]  /*13390*/  @!UPT UIADD3 URZ, URZ, URZ, URZ ;  /* 0x0000003f3f3ff290 */ /* 0x000fe4000fffe03f */
[----:B------:R-:W-:Y:S02]  /*133a0*/  IMAD.MOV.U32 R4, RZ, RZ, R18 ;  /* 0x000000ffff047224 */ /* 0x000fe400078e0012 */
[----:B------:R-:W-:Y:S02]  /*133b0*/  IMAD.MOV.U32 R5, RZ, RZ, R19 ;  /* 0x000000ffff057224 */ /* 0x000fe400078e0013 */
[----:B------:R-:W-:Y:S02]  /*133c0*/  IMAD.MOV.U32 R12, RZ, RZ, R16 ;  /* 0x000000ffff0c7224 */ /* 0x000fe400078e0010 */
[----:B------:R-:W-:Y:S01]  /*133d0*/  IMAD.MOV.U32 R13, RZ, RZ, R17 ;  /* 0x000000ffff0d7224 */ /* 0x000fe200078e0011 */
[----:B------:R-:W4:Y:S01]  /*133e0*/  LDL.LU.64 R18, [R1+0x10e0] ;  /* 0x0010e00001127983 */ /* 0x000f220000300a00 */
[----:B------:R-:W4:Y:S02]  /*133f0*/  LDL.LU.64 R16, [R1+0x10d8] ;  /* 0x0010d80001107983 */ /* 0x000f240000300a00 */
[----:B----4-:R-:W-:Y:S01]  /*13400*/  HMMA.16816.F32 R20, R20, R10, R16 ;  /* 0x0000000a1414723c */ /* 0x010fe20000001810 */
[----:B------:R-:W2:Y:S01]  /*13410*/  LDL.LU.64 R18, [R1+0x10d0] ;  /* 0x0010d00001127983 */ /* 0x000ea20000300a00 */
[----:B------:R-:W2:Y:S11]  /*13420*/  LDL.LU.64 R16, [R1+0x10c8] ;  /* 0x0010c80001107983 */ /* 0x000eb60000300a00 */
[----:B------:R-:W-:Y:S10]  /*13430*/  @!UPT UIADD3 URZ, URZ, URZ, URZ ;  /* 0x0000003f3f3ff290 */ /* 0x000ff4000fffe03f */
[----:B------:R-:W-:Y:S01]  /*13440*/  STL.64 [R1+0x1050], R22 ;  /* 0x0010501601007387 */ /* 0x000fe20000100a00 */
[----:B------:R0:W-:Y:S03]  /*13450*/  STL.64 [R1+0x1048], R20 ;  /* 0x0010481401007387 */ /* 0x0001e60000100a00 */
[----:B0-----:R-:W2:Y:S01]  /*13460*/  LDL.LU R20, [R1+0xc0] ;  /* 0x0000c00001147983 */ /* 0x001ea20000300800 */
[----:B------:R-:W-:Y:S02]  /*13470*/  IMAD.MOV.U32 R21, RZ, RZ, R3 ;  /* 0x000000ffff157224 */ /* 0x000fe400078e0003 */
[----:B------:R-:W-:Y:S02]  /*13480*/  IMAD.MOV.U32 R22, RZ, RZ, R2 ;  /* 0x000000ffff167224 */ /* 0x000fe400078e0002 */
[----:B------:R-:W-:-:S07]  /*13490*/  IMAD.MOV.U32 R23, RZ, RZ, R0 ;  /* 0x000000ffff177224 */ /* 0x000fce00078e0000 */
[C---:B--2---:R-:W-:Y:S08]  /*134a0*/  HMMA.16816.F32 R20, R16.reuse, R6, R20 ;  /* 0x000000061014723c */ /* 0x044ff00000001814 */
[----:B---3--:R-:W-:Y:S11]  /*134b0*/  HMMA.16816.F32 R16, R16, R10, R24 ;  /* 0x0000000a1010723c */ /* 0x008ff60000001818 */
[----:B------:R-:W-:Y:S05]  /*134c0*/  @!UPT UIADD3 URZ, URZ, URZ, URZ ;  /* 0x0000003f3f3ff290 */ /* 0x000fea000fffe03f */
[----:B------:R-:W-:-:S08]  /*134d0*/  IMAD.MOV.U32 R8, RZ, RZ, R20 ;  /* 0x000000ffff087224 */ /* 0x000fd000078e0014 */
[----:B------:R-:W-:Y:S02]  /*134e0*/  IMAD.MOV.U32 R24, RZ, RZ, R16 ;  /* 0x000000ffff187224 */ /* 0x000fe400078e0010 */
[----:B------:R-:W-:Y:S01]  /*134f0*/  IMAD.MOV.U32 R25, RZ, RZ, R17 ;  /* 0x000000ffff197224 */ /* 0x000fe200078e0011 */
[----:B------:R-:W2:Y:S01]  /*13500*/  LDL.LU R16, [R1+0x60] ;  /* 0x0000600001107983 */ /* 0x000ea20000300800 */
[----:B------:R-:W-:Y:S02]  /*13510*/  IMAD.MOV.U32 R26, RZ, RZ, R18 ;  /* 0x000000ffff1a7224 */ /* 0x000fe400078e0012 */
[----:B------:R-:W2:Y:S02]  /*13520*/  LDL.LU R17, [R1+0x64] ;  /* 0x0000640001117983 */ /* 0x000ea40000300800 */
[----:B------:R-:W-:Y:S01]  /*13530*/  IMAD.MOV.U32 R27, RZ, RZ, R19 ;  /* 0x000000ffff1b7224 */ /* 0x000fe200078e0013 */
[----:B------:R-:W2:Y:S01]  /*13540*/  LDL.LU R18, [R1+0x68] ;  /* 0x0000680001127983 */ /* 0x000ea20000300800 */
[----:B------:R-:W2:Y:S02]  /*13550*/  LDL.LU R19, [R1+0x6c] ;  /* 0x00006c0001137983 */ /* 0x000ea40000300800 */
[----:B------:R-:W-:-:S02]  /*13560*/  IMAD.MOV.U32 R2, RZ, RZ, R22 ;  /* 0x000000ffff027224 */ /* 0x000fc400078e0016 */
[----:B------:R-:W-:Y:S01]  /*13570*/  IMAD.MOV.U32 R0, RZ, RZ, R23 ;  /* 0x000000ffff007224 */ /* 0x000fe200078e0017 */
[----:B------:R-:W-:Y:S01]  /*13580*/  STL.64 [R1+0x10a8], R10 ;  /* 0x0010a80a01007387 */ /* 0x000fe20000100a00 */
[----:B------:R-:W-:Y:S02]  /*13590*/  IMAD.MOV.U32 R3, RZ, RZ, R21 ;  /* 0x000000ffff037224 */ /* 0x000fe400078e0015 */
[----:B------:R-:W-:Y:S02]  /*135a0*/  STL [R1+0x10a0], R8 ;  /* 0x0010a00801007387 */ /* 0x000fe40000100800 */
[----:B------:R-:W-:Y:S02]  /*135b0*/  IMAD.MOV.U32 R20, RZ, RZ, R12 ;  /* 0x000000ffff147224 */ /* 0x000fe400078e000c */
[----:B------:R-:W-:Y:S02]  /*135c0*/  IMAD.MOV.U32 R22, RZ, RZ, R4 ;  /* 0x000000ffff167224 */ /* 0x000fe400078e0004 */
[----:B------:R-:W-:Y:S01]  /*135d0*/  IMAD.MOV.U32 R23, RZ, RZ, R5 ;  /* 0x000000ffff177224 */ /* 0x000fe200078e0005 */
[----:B------:R-:W3:Y:S01]  /*135e0*/  LDL.LU R12, [R1+0x10c0] ;  /* 0x0010c000010c7983 */ /* 0x000ee20000300800 */
[----:B------:R-:W-:-:S02]  /*135f0*/  IMAD.MOV.U32 R21, RZ, RZ, R13 ;  /* 0x000000ffff157224 */ /* 0x000fc400078e000d */
[----:B------:R-:W3:Y:S02]  /*13600*/  LDL.LU R13, [R1+0x10bc] ;  /* 0x0010bc00010d7983 */ /* 0x000ee40000300800 */
[----:B------:R-:W4:Y:S01]  /*13610*/  LDL.LU R4, [R1+0x10b8] ;  /* 0x0010b80001047983 */ /* 0x000f220000300800 */
[----:B------:R-:W2:Y:S01]  /*13620*/  LDL.LU R5, [R1+0x10b4] ;  /* 0x0010b40001057983 */ /* 0x000ea20000300800 */
[----:B------:R0:W-:Y:S02]  /*13630*/  STL.64 [R1+0x1068], R22 ;  /* 0x0010681601007387 */ /* 0x0001e40000100a00 */
[----:B------:R1:W-:Y:S02]  /*13640*/  STL.64 [R1+0x1060], R20 ;  /* 0x0010601401007387 */ /* 0x0003e40000100a00 */
[----:B0-----:R-:W-:Y:S02]  /*13650*/  IMAD.MOV.U32 R22, RZ, RZ, R14 ;  /* 0x000000ffff167224 */ /* 0x001fe400078e000e */
[----:B------:R-:W-:-:S02]  /*13660*/  IMAD.MOV.U32 R23, RZ, RZ, R9 ;  /* 0x000000ffff177224 */ /* 0x000fc400078e0009 */
[----:B-1----:R-:W-:Y:S02]  /*13670*/  IMAD.MOV.U32 R20, RZ, RZ, R28 ;  /* 0x000000ffff147224 */ /* 0x002fe400078e001c */
[----:B------:R-:W-:Y:S01]  /*13680*/  IMAD.MOV.U32 R21, RZ, RZ, R15 ;  /* 0x000000ffff157224 */ /* 0x000fe200078e000f */
[----:B------:R-:W2:Y:S01]  /*13690*/  LDL.LU R28, [R1+0x10b0] ;  /* 0x0010b000011c7983 */ /* 0x000ea20000300800 */
[----:B------:R-:W-:Y:S03]  /*136a0*/  STL.64 [R1+0x1078], R22 ;  /* 0x0010781601007387 */ /* 0x000fe60000100a00 */
[----:B------:R0:W-:Y:S04]  /*136b0*/  STL.64 [R1+0x1070], R20 ;  /* 0x0010701401007387 */ /* 0x0001e80000100a00 */
[----:B0-----:R-:W2:Y:S01]  /*136c0*/  LDL.LU.64 R20, [R1+0x90] ;  /* 0x0000900001147983 */ /* 0x001ea20000300a00 */
[----:B------:R-:W2:Y:S03]  /*136d0*/  LDL.LU.64 R22, [R1+0x98] ;  /* 0x0000980001167983 */ /* 0x000ea60000300a00 */
        /* <DEDUP_REMOVED lines=10> */
[----:B------:R-:W-:-:S02]  /*13780*/  IMAD.MOV.U32 R26, RZ, RZ, R5 ;  /* 0x000000ffff1a7224 */ /* 0x000fc400078e0005 */
[----:B----4-:R-:W-:-:S05]  /*13790*/  IMAD.MOV.U32 R27, RZ, RZ, R4 ;  /* 0x000000ffff1b7224 */ /* 0x010fca00078e0004 */
[----:B------:R-:W-:Y:S01]  /*137a0*/  STL.64 [R1+0x1098], R26 ;  /* 0x0010981a01007387 */ /* 0x000fe20000100a00 */
[----:B--2---:R-:W-:Y:S03]  /*137b0*/  HMMA.16816.F32 R8, R20, R6, R16 ;  /* 0x000000061408723c */ /* 0x004fe60000001810 */
[----:B---3--:R0:W-:Y:S11]  /*137c0*/  STL.64 [R1+0x1090], R24 ;  /* 0x0010901801007387 */ /* 0x0081f60000100a00 */
[----:B------:R-:W-:Y:S10]  /*137d0*/  @!UPT UIADD3 URZ, URZ, URZ, URZ ;  /* 0x0000003f3f3ff290 */ /* 0x000ff4000fffe03f */
[----:B------:R-:W-:Y:S02]  /*137e0*/  IMAD.MOV.U32 R15, RZ, RZ, R10 ;  /* 0x000000ffff0f7224 */ /* 0x000fe400078e000a */
[----:B------:R-:W-:Y:S01]  /*137f0*/  IMAD.MOV.U32 R14, RZ, RZ, R11 ;  /* 0x000000ffff0e7224 */ /* 0x000fe200078e000b */
[----:B0-----:R-:W2:Y:S01]  /*13800*/  LDL.LU R24, [R1+0x50] ;  /* 0x0000500001187983 */ /* 0x001ea20000300800 */
[----:B------:R-:W2:Y:S02]  /*13810*/  LDL.LU R25, [R1+0x54] ;  /* 0x0000540001197983 */ /* 0x000ea40000300800 */
[----:B------:R-:W2:Y:S02]  /*13820*/  LDL.LU R26, [R1+0x58] ;  /* 0x00005800011a7983 */ /* 0x000ea40000300800 */
[----:B------:R-:W2:Y:S02]  /*13830*/  LDL.LU.64 R10, [R1+0x10a8] ;  /* 0x0010a800010a7983 */ /* 0x000ea40000300a00 */
[----:B------:R-:W-:-:S02]  /*13840*/  IMAD.MOV.U32 R27, RZ, RZ, R28 ;  /* 0x000000ffff1b7224 */ /* 0x000fc400078e001c */
[----:B------:R-:W-:Y:S02]  /*13850*/  IMAD.MOV.U32 R16, RZ, RZ, R8 ;  /* 0x000000ffff107224 */ /* 0x000fe400078e0008 */
[----:B------:R-:W3:Y:S03]  /*13860*/  LDL.LU R8, [R1+0x10a0] ;  /* 0x0010a00001087983 */ /* 0x000ee60000300800 */
[----:B--2---:R-:W-:Y:S01]  /*13870*/  HMMA.16816.F32 R20, R20, R10, R24 ;  /* 0x0000000a1414723c */ /* 0x004fe20000001818 */
[----:B------:R-:W2:Y:S01]  /*13880*/  LDL.LU.64 R26, [R1+0x1098] ;  /* 0x00109800011a7983 */ /* 0x000ea20000300a00 */
[----:B------:R-:W2:Y:S11]  /*13890*/  LDL.LU.64 R24, [R1+0x1090] ;  /* 0x0010900001187983 */ /* 0x000eb60000300a00 */
[----:B------:R-:W-:Y:S10]  /*138a0*/  @!UPT UIADD3 URZ, URZ, URZ, URZ ;  /* 0x0000003f3f3ff290 */ /* 0x000ff4000fffe03f */
[----:B------:R-:W-:Y:S01]  /*138b0*/  STL [R1+0x20], R20 ;  /* 0x0000201401007387 */ /* 0x000fe20000100800 */
[----:B------:R0:W-:Y:S02]  /*138c0*/  STL [R1+0x2c], R23 ;  /* 0x00002c1701007387 */ /* 0x0001e40000100800 */
[----:B------:R-:W-:Y:S02]  /*138d0*/  IMAD.MOV.U32 R19, RZ, RZ, R22 ;  /* 0x000000ffff137224 */ /* 0x000fe400078e0016 */
[----:B------:R-:W-:Y:S01]  /*138e0*/  IMAD.MOV.U32 R18, RZ, RZ, R21 ;  /* 0x000000ffff127224 */ /* 0x000fe200078e0015 */
[----:B0-----:R-:W4:Y:S01]  /*138f0*/  LDL.LU.64 R22, [R1+0x1088] ;  /* 0x0010880001167983 */ /* 0x001f220000300a00 */
[----:B------:R-:W2:Y:S02]  /*13900*/  LDL.LU.64 R20, [R1+0x1080] ;  /* 0x0010800001147983 */ /* 0x000ea40000300a00 */
[----:B------:R-:W-:Y:S02]  /*13910*/  IMAD.MOV.U32 R17, RZ, RZ, R9 ;  /* 0x000000ffff117224 */ /* 0x000fe400078e0009 */
[----:B----4-:R-:W-:Y:S01]  /*13920*/  IMAD.MOV.U32 R9, RZ, RZ, R23 ;  /* 0x000000ffff097224 */ /* 0x010fe200078e0017 */
[----:B--2---:R-:W-:Y:S07]  /*13930*/  HMMA.16816.F32 R4, R20, R6, R24 ;  /* 0x000000061404723c */ /* 0x004fee0000001818 */
[----:B------:R-:W-:-:S02]  /*13940*/  IMAD.MOV.U32 R24, RZ, RZ, R22 ;  /* 0x000000ffff187224 */ /* 0x000fc400078e0016 */
[----:B------:R-:W-:Y:S02]  /*13950*/  IMAD.MOV.U32 R26, RZ, RZ, R20 ;  /* 0x000000ffff1a7224 */ /* 0x000fe400078e0014 */
[----:B------:R-:W-:Y:S01]  /*13960*/  IMAD.MOV.U32 R25, RZ, RZ, R21 ;  /* 0x000000ffff197224 */ /* 0x000fe200078e0015 */
[----:B------:R-:W2:Y:S01]  /*13970*/  LDL.LU.64 R22, [R1+0x1078] ;  /* 0x0010780001167983 */ /* 0x000ea20000300a00 */
[----:B------:R-:W2:Y:S10]  /*13980*/  LDL.LU.64 R20, [R1+0x1070] ;  /* 0x0010700001147983 */ /* 0x000eb40000300a00 */
[----:B------:R0:W-:Y:S01]  /*13990*/  STL.64 [R1+0x1008], R6 ;  /* 0x0010080601007387 */ /* 0x0001e20000100a00 */
[----:B------:R1:W-:Y:S02]  /*139a0*/  STL.64 [R1+0x1000], R4 ;  /* 0x0010000401007387 */ /* 0x0003e40000100a00 */
[----:B0-----:R-:W-:-:S02]  /*139b0*/  IMAD.MOV.U32 R6, RZ, RZ, R24 ;  /* 0x000000ffff067224 */ /* 0x001fc400078e0018 */
[----:B-1----:R-:W-:Y:S02]  /*139c0*/  IMAD.MOV.U32 R4, RZ, RZ, R26 ;  /* 0x000000ffff047224 */ /* 0x002fe400078e001a */
[----:B------:R-:W-:Y:S02]  /*139d0*/  IMAD.MOV.U32 R5, RZ, RZ, R25 ;  /* 0x000000ffff057224 */ /* 0x000fe400078e0019 */
[----:B------:R-:W0:Y:S04]  /*139e0*/  LDSM.16.MT88.4 R24, [R29+0x14000] ;  /* 0x014000001d18783b */ /* 0x000e280000004200 */
[----:B0-----:R-:W-:Y:S01]  /*139f0*/  STL.64 [R1+0x50], R24 ;  /* 0x0000501801007387 */ /* 0x001fe20000100a00 */
[----:B------:R-:W-:Y:S02]  /*13a00*/  STL.64 [R1+0x58], R26 ;  /* 0x0000581a01007387 */ /* 0x000fe40000100a00 */
[----:B------:R-:W0:Y:S04]  /*13a10*/  LDSM.16.MT88.4 R24, [R29+0x14100] ;  /* 0x014100001d18783b */ /* 0x000e280000004200 */
[----:B------:R-:W-:Y:S01]  /*13a20*/  IMAD.MOV.U32 R7, RZ, RZ, R9 ;  /* 0x000000ffff077224 */ /* 0x000fe200078e0009 */
[----:B0-----:R-:W-:Y:S01]  /*13a30*/  STL.64 [R1+0x30], R24 ;  /* 0x0000301801007387 */ /* 0x001fe20000100a00 */
[----:B------:R-:W-:Y:S02]  /*13a40*/  STL.64 [R1+0x38], R26 ;  /* 0x0000381a01007387 */ /* 0x000fe40000100a00 */
[----:B------:R-:W0:Y:S02]  /*13a50*/  LDSM.16.MT88.4 R24, [R29+0x14200] ;  /* 0x014200001d18783b */ /* 0x000e240000004200 */
[----:B0-----:R3:W-:Y:S02]  /*13a60*/  STL.64 [R1+0x10], R24 ;  /* 0x0000101801007387 */ /* 0x0017e40000100a00 */
[----:B------:R0:W-:Y:S02]  /*13a70*/  STL.64 [R1+0x18], R26 ;  /* 0x0000181a01007387 */ /* 0x0001e40000100a00 */
[----:B---3--:R-:W-:Y:S01]  /*13a80*/  IMAD.MOV.U32 R24, RZ, RZ, R8 ;  /* 0x000000ffff187224 */ /* 0x008fe200078e0008 */
[----:B--2---:R-:W-:Y:S01]  /*13a90*/  HMMA.16816.F32 R4, R4, R10, R20 ;  /* 0x0000000a0404723c */ /* 0x004fe20000001814 */
[----:B------:R-:W2:Y:S01]  /*13aa0*/  LDL.LU.64 R22, [R1+0x1068] ;  /* 0x0010680001167983 */ /* 0x000ea20000300a00 */
[----:B------:R-:W2:Y:S02]  /*13ab0*/  LDL.LU.64 R20, [R1+0x1060] ;  /* 0x0010600001147983 */ /* 0x000ea40000300a00 */
[----:B------:R-:W2:Y:S02]  /*13ac0*/  LDL.LU.64 R8, [R1] ;  /* 0x0000000001087983 */ /* 0x000ea40000300a00 */
[----:B------:R-:W2:Y:S02]  /*13ad0*/  LDL.LU.64 R10, [R1+0x8] ;  /* 0x00000800010a7983 */ /* 0x000ea40000300a00 */
[----:B------:R-:W-:-:S02]  /*13ae0*/  IMAD.MOV.U32 R25, RZ, RZ, R3 ;  /* 0x000000ffff197224 */ /* 0x000fc400078e0003 */
[----:B0-----:R-:W-:Y:S02]  /*13af0*/  IMAD.MOV.U32 R26, RZ, RZ, R2 ;  /* 0x000000ffff1a7224 */ /* 0x001fe400078e0002 */
[----:B------:R-:W-:Y:S11]  /*13b00*/  IMAD.MOV.U32 R27, RZ, RZ, R0 ;  /* 0x000000ffff1b7224 */ /* 0x000ff600078e0000 */
[----:B------:R-:W-:Y:S01]  /*13b10*/  @!UPT UIADD3 URZ, URZ, URZ, URZ ;  /* 0x0000003f3f3ff290 */ /* 0x000fe2000fffe03f */
[----:B------:R-:W-:Y:S02]  /*13b20*/  IMAD.MOV.U32 R0, RZ, RZ, R4 ;  /* 0x000000ffff007224 */ /* 0x000fe400078e0004 */
[----:B------:R-:W-:Y:S02]  /*13b30*/  IMAD.MOV.U32 R28, RZ, RZ, R5 ;  /* 0x000000ffff1c7224 */ /* 0x000fe400078e0005 */
[----:B------:R-:W-:Y:S02]  /*13b40*/  IMAD.MOV.U32 R3, RZ, RZ, R6 ;  /* 0x000000ffff037224 */ /* 0x000fe400078e0006 */
[----:B------:R-:W-:Y:S02]  /*13b50*/  IMAD.MOV.U32 R2, RZ, RZ, R7 ;  /* 0x000000ffff027224 */ /* 0x000fe400078e0007 */
[----:B------:R-:W0:Y:S04]  /*13b60*/  LDSM.16.MT88.4 R4, [R29+0x14300] ;  /* 0x014300001d04783b */ /* 0x000e280000004200 */
[----:B------:R-:W-:Y:S01]  /*13b70*/  STL [R1+0xfd4], R2 ;  /* 0x000fd40201007387 */ /* 0x000fe20000100800 */
[----:B------:R-:W-:Y:S02]  /*13b80*/  STL [R1+0xfd0], R3 ;  /* 0x000fd00301007387 */ /* 0x000fe40000100800 */
[----:B------:R-:W-:Y:S02]  /*13b90*/  STL [R1+0xfcc], R28 ;  /* 0x000fcc1c01007387 */ /* 0x000fe40000100800 */
[----:B------:R-:W-:Y:S01]  /*13ba0*/  STL [R1+0xfc8], R0 ;  /* 0x000fc80001007387 */ /* 0x000fe20000100800 */
[----:B0-----:R0:W-:Y:S01]  /*13bb0*/  STL.64 [R1+0x60], R4 ;  /* 0x0000600401007387 */ /* 0x0011e20000100a00 */
[----:B------:R1:W-:Y:S02]  /*13bc0*/  STL.64 [R1+0x68], R6 ;  /* 0x0000680601007387 */ /* 0x0003e40000100a00 */
[----:B0-----:R-:W-:-:S02]  /*13bd0*/  IMAD.MOV.U32 R4, RZ, RZ, R16 ;  /* 0x000000ffff047224 */ /* 0x001fc400078e0010 */
[----:B-1----:R-:W-:Y:S01]  /*13be0*/  IMAD.MOV.U32 R7, RZ, RZ, R14 ;  /* 0x000000ffff077224 */ /* 0x002fe200078e000e */
[----:B------:R-:W3:Y:S01]  /*13bf0*/  LDL.LU R16, [R1+0x105c] ;  /* 0x00105c0001107983 */ /* 0x000ee20000300800 */
[----:B------:R-:W-:Y:S02]  /*13c00*/  IMAD.MOV.U32 R5, RZ, RZ, R17 ;  /* 0x000000ffff057224 */ /* 0x000fe400078e0011 */
[----:B------:R-:W3:Y:S01]  /*13c10*/  LDL.LU R17, [R1+0x1058] ;  /* 0x0010580001117983 */ /* 0x000ee20000300800 */
[----:B--2---:R-:W-:Y:S01]  /*13c20*/  HMMA.16816.F32 R20, R8, R12, R20 ;  /* 0x0000000c0814723c */ /* 0x004fe20000001814 */
[----:B------:R-:W-:Y:S02]  /*13c30*/  IMAD.MOV.U32 R14, RZ, RZ, R8 ;  /* 0x000000ffff0e7224 */ /* 0x000fe400078e0008 */
[----:B------:R-:W-:Y:S02]  /*13c40*/  IMAD.MOV.U32 R3, RZ, RZ, R9 ;  /* 0x000000ffff037224 */ /* 0x000fe400078e0009 */
[----:B------:R-:W-:-:S02]  /*13c50*/  IMAD.MOV.U32 R2, RZ, RZ, R10 ;  /* 0x000000ffff027224 */ /* 0x000fc400078e000a */
[----:B------:R-:W-:Y:S11]  /*13c60*/  IMAD.MOV.U32 R0, RZ, RZ, R11 ;  /* 0x000000ffff007224 */ /* 0x000ff600078e000b */
[----:B------:R-:W-:Y:S06]  /*13c70*/  @!UPT UIADD3 URZ, URZ, URZ, URZ ;  /* 0x0000003f3f3ff290 */ /* 0x000fec000fffe03f */
[----:B------:R-:W-:Y:S02]  /*13c80*/  IMAD.MOV.U32 R9, RZ, RZ, R22 ;  /* 0x000000ffff097224 */ /* 0x000fe400078e0016 */
[----:B------:R-:W-:Y:S02]  /*13c90*/  IMAD.MOV.U32 R8, RZ, RZ, R23 ;  /* 0x000000ffff087224 */ /* 0x000fe400078e0017 */
[----:B------:R-:W-:Y:S02]  /*13ca0*/  IMAD.MOV.U32 R11, RZ, RZ, R20 ;  /* 0x000000ffff0b7224 */ /* 0x000fe400078e0014 */
[----:B------:R-:W-:Y:S01]  /*13cb0*/  IMAD.MOV.U32 R10, RZ, RZ, R21 ;  /* 0x000000ffff0a7224 */ /* 0x000fe200078e0015 */
[----:B------:R-:W3:Y:S01]  /*13cc0*/  LDL.LU.64 R22, [R1+0x1050] ;  /* 0x0010500001167983 */ /* 0x000ee20000300a00 */
[----:B------:R-:W3:Y:S02]  /*13cd0*/  LDL.LU.64 R20, [R1+0x1048] ;  /* 0x0010480001147983 */ /* 0x000ee40000300a00 */
[----:B------:R0:W-:Y:S02]  /*13ce0*/  STL [R1+0xfe4], R8 ;  /* 0x000fe40801007387 */ /* 0x0001e40000100800 */
[----:B------:R1:W-:Y:S01]  /*13cf0*/  STL [R1+0xfe0], R9 ;  /* 0x000fe00901007387 */ /* 0x0003e20000100800 */
[----:B------:R2:W-:Y:S01]  /*13d00*/  STL [R1+0xfdc], R10 ;  /* 0x000fdc0a01007387 */ /* 0x0005e20000100800 */
[----:B------:R4:W-:Y:S02]  /*13d10*/  STL [R1+0xfd8], R11 ;  /* 0x000fd80b01007387 */ /* 0x0009e40000100800 */
[----:B0-----:R-:W-:-:S02]  /*13d20*/  IMAD.MOV.U32 R8, RZ, RZ, R14 ;  /* 0x000000ffff087224 */ /* 0x001fc400078e000e */
[----:B-1----:R-:W-:Y:S02]  /*13d30*/  IMAD.MOV.U32 R9, RZ, RZ, R3 ;  /* 0x000000ffff097224 */ /* 0x002fe400078e0003 */
[----:B--2---:R-:W-:Y:S02]  /*13d40*/  IMAD.MOV.U32 R10, RZ, RZ, R2 ;  /* 0x000000ffff0a7224 */ /* 0x004fe400078e0002 */
[----:B----4-:R-:W-:-:S07]  /*13d50*/  IMAD.MOV.U32 R11, RZ, RZ, R0 ;  /* 0x000000ffff0b7224 */ /* 0x010fce00078e0000 */
[----:B---3--:R-:W-:Y:S01]  /*13d60*/  HMMA.16816.F32 R8, R8, R16, R20 ;  /* 0x000000100808723c */ /* 0x008fe20000001814 */
[----:B------:R-:W2:Y:S01]  /*13d70*/  LDL.LU.64 R22, [R1+0x1040] ;  /* 0x0010400001167983 */ /* 0x000ea20000300a00 */
[----:B------:R-:W2:Y:S02]  /*13d80*/  LDL.LU.64 R20, [R1+0x1038] ;  /* 0x0010380001147983 */ /* 0x000ea40000300a00 */
[----:B------:R-:W-:Y:S11]  /*13d90*/  IMAD.MOV.U32 R6, RZ, RZ, R15 ;  /* 0x000000ffff067224 */ /* 0x000ff600078e000f */
[----:B------:R-:W-:Y:S09]  /*13da0*/  @!UPT UIADD3 URZ, URZ, URZ, URZ ;  /* 0x0000003f3f3ff290 */ /* 0x000ff2000fffe03f */
[----:B------:R-:W-:Y:S02]  /*13db0*/  IMAD.MOV.U32 R15, RZ, RZ, R11 ;  /* 0x000000ffff0f7224 */ /* 0x000fe400078e000b */
[----:B------:R-:W-:Y:S02]  /*13dc0*/  IMAD.MOV.U32 R14, RZ, RZ, R10 ;  /* 0x000000ffff0e7224 */ /* 0x000fe400078e000a */
[----:B------:R-:W-:Y:S02]  /*13dd0*/  IMAD.MOV.U32 R0, RZ, RZ, R9 ;  /* 0x000000ffff007224 */ /* 0x000fe400078e0009 */
[----:B------:R-:W-:Y:S01]  /*13de0*/  IMAD.MOV.U32 R28, RZ, RZ, R8 ;  /* 0x000000ffff1c7224 */ /* 0x000fe200078e0008 */
[----:B------:R-:W-:Y:S01]  /*13df0*/  STL [R1+0xff4], R15 ;  /* 0x000ff40f01007387 */ /* 0x000fe20000100800 */
[----:B------:R-:W-:Y:S02]  /*13e00*/  STL [R1+0xff0], R14 ;  /* 0x000ff00e01007387 */ /* 0x000fe40000100800 */
[----:B------:R-:W-:Y:S02]  /*13e10*/  STL [R1+0xfec], R0 ;  /* 0x000fec0001007387 */ /* 0x000fe40000100800 */
[----:B------:R-:W-:Y:S01]  /*13e20*/  STL [R1+0xfe8], R28 ;  /* 0x000fe81c01007387 */ /* 0x000fe20000100800 */
[----:B--2---:R-:W-:Y:S11]  /*13e30*/  HMMA.16816.F32 R24, R20, R12, R24 ;  /* 0x0000000c1418723c */ /* 0x004ff60000001818 */
[----:B------:R-:W-:Y:S11]  /*13e40*/  @!UPT UIADD3 URZ, URZ, URZ, URZ ;  /* 0x0000003f3f3ff290 */ /* 0x000ff6000fffe03f */
[----:B------:R-:W-:Y:S02]  /*13e50*/  @!UPT UIADD3 URZ, URZ, URZ, URZ ;  /* 0x0000003f3f3ff290 */ /* 0x000fe4000fffe03f */
[----:B------:R-:W-:Y:S02]  /*13e60*/  IMAD.MOV.U32 R2, RZ, RZ, R26 ;  /* 0x000000ffff027224 */ /* 0x000fe400078e001a */
[----:B------:R-:W-:Y:S02]  /*13e70*/  IMAD.MOV.U32 R3, RZ, RZ, R27 ;  /* 0x000000ffff037224 */ /* 0x000fe400078e001b */
[----:B------:R-:W-:Y:S02]  /*13e80*/  IMAD.MOV.U32 R10, RZ, RZ, R24 ;  /* 0x000000ffff0a7224 */ /* 0x000fe400078e0018 */
[----:B------:R-:W-:Y:S01]  /*13e90*/  IMAD.MOV.U32 R11, RZ, RZ, R25 ;  /* 0x000000ffff0b7224 */ /* 0x000fe200078e0019 */
[----:B------:R-:W2:Y:S01]  /*13ea0*/  LDL.LU.64 R26, [R1+0x1030] ;  /* 0x00103000011a7983 */ /* 0x000ea20000300a00 */
[----:B------:R-:W3:Y:S03]  /*13eb0*/  LDL.LU.64 R24, [R1+0x1028] ;  /* 0x0010280001187983 */ /* 0x000ee60000300a00 */
[----:B------:R-:W-:Y:S01]  /*13ec0*/  STL [R1+0xffc], R11 ;  /* 0x000ffc0b01007387 */ /* 0x000fe20000100800 */
[----:B------:R2:W-:Y:S02]  /*13ed0*/  STL [R1+0xff8], R10 ;  /* 0x000ff80a01007387 */ /* 0x0005e40000100800 */
[----:B--2---:R-:W-:-:S02]  /*13ee0*/  IMAD.MOV.U32 R10, RZ, RZ, R26 ;  /* 0x000000ffff0a7224 */ /* 0x004fc400078e001a */
[----:B---3--:R-:W-:Y:S02]  /*13ef0*/  IMAD.MOV.U32 R8, RZ, RZ, R24 ;  /* 0x000000ffff087224 */ /* 0x008fe400078e0018 */
[----:B------:R-:W-:Y:S02]  /*13f00*/  IMAD.MOV.U32 R9, RZ, RZ, R25 ;  /* 0x000000ffff097224 */ /* 0x000fe400078e0019 */
[----:B------:R-:W-:Y:S01]  /*13f10*/  IMAD.MOV.U32 R11, RZ, RZ, R27 ;  /* 0x000000ffff0b7224 */ /* 0x000fe200078e001b */
[----:B------:R-:W2:Y:S01]  /*13f20*/  LDL.LU R24, [R1+0x1024] ;  /* 0x0010240001187983 */ /* 0x000ea20000300800 */
[----:B------:R-:W2:Y:S02]  /*13f30*/  LDL.LU R25, [R1+0x1020] ;  /* 0x0010200001197983 */ /* 0x000ea40000300800 */
[----:B------:R-:W2:Y:S02]  /*13f40*/  LDL.LU R26, [R1+0x101c] ;  /* 0x00101c00011a7983 */ /* 0x000ea40000300800 */
[----:B------:R-:W2:Y:S01]  /*13f50*/  LDL.LU R27, [R1+0x1018] ;  /* 0x00101800011b7983 */ /* 0x000ea20000300800 */
[----:B------:R-:W-:Y:S11]  /*13f60*/  HMMA.16816.F32 R20, R20, R16, R8 ;  /* 0x000000101414723c */ /* 0x000ff60000001808 */
[----:B------:R-:W-:Y:S11]  /*13f70*/  @!UPT UIADD3 URZ, URZ, URZ, URZ ;  /* 0x0000003f3f3ff290 */ /* 0x000ff6000fffe03f */
[----:B------:R-:W-:Y:S02]  /*13f80*/  @!UPT UIADD3 URZ, URZ, URZ, URZ ;  /* 0x0000003f3f3ff290 */ /* 0x000fe4000fffe03f */
[----:B------:R-:W-:Y:S02]  /*13f90*/  IMAD.MOV.U32 R0, RZ, RZ, R20 ;  /* 0x000000ffff007224 */ /* 0x000fe400078e0014 */
[----:B------:R-:W-:Y:S02]  /*13fa0*/  IMAD.MOV.U32 R28, RZ, RZ, R21 ;  /* 0x000000ffff1c7224 */ /* 0x000fe400078e0015 */
[----:B------:R-:W-:Y:S01]  /*13fb0*/  IMAD.MOV.U32 R8, RZ, RZ, R22 ;  /* 0x000000ffff087224 */ /* 0x000fe200078e0016 */
[----:B------:R-:W3:Y:S01]  /*13fc0*/  LDL.LU R20, [R1+0x20] ;  /* 0x0000200001147983 */ /* 0x000ee20000300800 */
[----:B------:R-:W-:Y:S02]  /*13fd0*/  IMAD.MOV.U32 R21, RZ, RZ, R18 ;  /* 0x000000ffff157224 */ /* 0x000fe400078e0012 */
[----:B------:R-:W4:Y:S02]  /*13fe0*/  LDL.LU R18, [R1+0x1014] ;  /* 0x0010140001127983 */ /* 0x000f240000300800 */
[----:B------:R-:W-:-:S02]  /*13ff0*/  IMAD.MOV.U32 R22, RZ, RZ, R19 ;  /* 0x000000ffff167224 */ /* 0x000fc400078e0013 */
[----:B------:R-:W-:Y:S01]  /*14000*/  IMAD.MOV.U32 R9, RZ, RZ, R23 ;  /* 0x000000ffff097224 */ /* 0x000fe200078e0017 */
[----:B------:R-:W4:Y:S01]  /*14010*/  LDL.LU R19, [R1+0x1010] ;  /* 0x0010100001137983 */ /* 0x000f220000300800 */
[----:B------:R-:W3:Y:S01]  /*14020*/  LDL.LU R23, [R1+0x2c] ;  /* 0x00002c0001177983 */ /* 0x000ee20000300800 */
[C---:B--2---:R-:W-:Y:S11]  /*14030*/  HMMA.16816.F32 R4, R24.reuse, R12, R4 ;  /* 0x0000000c1804723c */ /* 0x044ff60000001804 */
[----:B------:R-:W-:Y:S11]  /*14040*/  @!UPT UIADD3 URZ, URZ, URZ, URZ ;  /* 0x0000003f3f3ff290 */ /* 0x000ff6000fffe03f */
[----:B------:R-:W-:Y:S02]  /*14050*/  @!UPT UIADD3 URZ, URZ, URZ, URZ ;  /* 0x0000003f3f3ff290 */ /* 0x000fe4000fffe03f */
[----:B------:R-:W-:Y:S02]  /*14060*/  IMAD.MOV.U32 R15, RZ, RZ, R6 ;  /* 0x000000ffff0f7224 */ /* 0x000fe400078e0006 */
[----:B------:R-:W-:Y:S02]  /*14070*/  IMAD.MOV.U32 R14, RZ, RZ, R7 ;  /* 0x000000ffff0e7224 */ /* 0x000fe400078e0007 */
[----:B------:R-:W-:Y:S02]  /*14080*/  IMAD.MOV.U32 R11, RZ, RZ, R4 ;  /* 0x000000ffff0b7224 */ /* 0x000fe400078e0004 */
[----:B------:R-:W-:Y:S01]  /*14090*/  IMAD.MOV.U32 R10, RZ, RZ, R5 ;  /* 0x000000ffff0a7224 */ /* 0x000fe200078e0005 */
[----:B------:R-:W2:Y:S01]  /*140a0*/  LDL.LU.64 R6, [R1+0x1008] ;  /* 0x0010080001067983 */ /* 0x000ea20000300a00 */
[----:B------:R-:W2:Y:S03]  /*140b0*/  LDL.LU.64 R4, [R1+0x1000] ;  /* 0x0010000001047983 */ /* 0x000ea60000300a00 */
[----:B----4-:R-:W-:Y:S01]  /*140c0*/  STL.64 [R1+0xfb8], R18 ;  /* 0x000fb81201007387 */ /* 0x010fe20000100a00 */
[----:B---3--:R-:W-:Y:S01]  /*140d0*/  HMMA.16816.F32 R24, R24, R16, R20 ;  /* 0x000000101818723c */ /* 0x008fe20000001814 */
[----:B------:R0:W-:Y:S02]  /*140e0*/  STL.64 [R1+0xfb0], R16 ;  /* 0x000fb01001007387 */ /* 0x0001e40000100a00 */
[----:B0-----:R-:W2:Y:S01]  /*140f0*/  LDL.LU.64 R16, [R1+0xb0] ;  /* 0x0000b00001107983 */ /* 0x001ea20000300a00 */
[----:B------:R-:W2:Y:S11]  /*14100*/  LDL.LU.64 R18, [R1+0xb8] ;  /* 0x0000b80001127983 */ /* 0x000eb60000300a00 */
[----:B------:R-:W-:Y:S08]  /*14110*/  @!UPT UIADD3 URZ, URZ, URZ, URZ ;  /* 0x0000003f3f3ff290 */ /* 0x000ff0000fffe03f */
[----:B------:R-:W-:Y:S01]  /*14120*/  STL.64 [R1+0xf40], R26 ;  /* 0x000f401a01007387 */ /* 0x000fe20000100a00 */
[----:B------:R-:W-:Y:S01]  /*14130*/  STL.64 [R1+0xf38], R24 ;  /* 0x000f381801007387 */ /* 0x000fe20000100a00 */
[----:B--2---:R-:W-:Y:S07]  /*14140*/  HMMA.16816.F32 R20, R16, R12, R4 ;  /* 0x0000000c1014723c */ /* 0x004fee0000001804 */
[----:B------:R-:W-:Y:S02]  /*14150*/  IMAD.MOV.U32 R7, RZ, RZ, R16 ;  /* 0x000000ffff077224 */ /* 0x000fe400078e0010 */
[----:B------:R-:W-:-:S02]  /*14160*/  IMAD.MOV.U32 R6, RZ, RZ, R17 ;  /* 0x000000ffff067224 */ /* 0x000fc400078e0011 */
[----:B------:R-:W-:Y:S02]  /*14170*/  IMAD.MOV.U32 R5, RZ, RZ, R18 ;  /* 0x000000ffff057224 */ /* 0x000fe400078e0012 */
[----:B------:R-:W-:Y:S02]  /*14180*/  IMAD.MOV.U32 R4, RZ, RZ, R19 ;  /* 0x000000ffff047224 */ /* 0x000fe400078e0013 */
[----:B------:R-:W0:Y:S08]  /*14190*/  LDSM.16.MT88.4 R16, [R29+0x18000] ;  /* 0x018000001d10783b */ /* 0x000e300000004200 */
[----:B------:R-:W-:Y:S01]  /*141a0*/  STL.64 [R1+0xf30], R22 ;  /* 0x000f301601007387 */ /* 0x000fe20000100a00 */
[----:B------:R1:W-:Y:S03]  /*141b0*/  STL.64 [R1+0xf28], R20 ;  /* 0x000f281401007387 */ /* 0x0003e60000100a00 */
[----:B0-----:R-:W-:Y:S01]  /*141c0*/  STL.64 [R1+0x40], R16 ;  /* 0x0000401001007387 */ /* 0x001fe20000100a00 */
[----:B-1----:R-:W2:Y:S02]  /*141d0*/  LDL.LU R20, [R1+0x10] ;  /* 0x0000100001147983 */ /* 0x002ea40000300800 */
[----:B------:R-:W2:Y:S02]  /*141e0*/  LDL.LU R21, [R1+0x14] ;  /* 0x0000140001157983 */ /* 0x000ea40000300800 */
[----:B------:R-:W3:Y:S01]  /*141f0*/  LDL.LU R22, [R1+0x18] ;  /* 0x0000180001167983 */ /* 0x000ee20000300800 */
[----:B------:R-:W3:Y:S01]  /*14200*/  LDL.LU R23, [R1+0x1c] ;  /* 0x00001c0001177983 */ /* 0x000ee20000300800 */
[----:B------:R-:W-:-:S02]  /*14210*/  IMAD.MOV.U32 R24, RZ, RZ, R11 ;  /* 0x000000ffff187224 */ /* 0x000fc400078e000b */
[----:B------:R-:W-:Y:S02]  /*14220*/  IMAD.MOV.U32 R25, RZ, RZ, R10 ;  /* 0x000000ffff197224 */ /* 0x000fe400078e000a */
[----:B------:R-:W-:Y:S02]  /*14230*/  IMAD.MOV.U32 R26, RZ, RZ, R15 ;  /* 0x000000ffff1a7224 */ /* 0x000fe400078e000f */
[----:B------:R-:W-:Y:S02]  /*14240*/  IMAD.MOV.U32 R27, RZ, RZ, R14 ;  /* 0x000000ffff1b7224 */ /* 0x000fe400078e000e */
[----:B------:R-:W-:Y:S01]  /*14250*/  IMAD.MOV.U32 R12, RZ, RZ, R19 ;  /* 0x000000ffff0c7224 */ /* 0x000fe200078e0013 */
[----:B---3--:R-:W-:Y:S01]  /*14260*/  STL.64 [R1+0xf50], R22 ;  /* 0x000f501601007387 */ /* 0x008fe20000100a00 */
[----:B--2---:R0:W-:Y:S02]  /*14270*/  STL.64 [R1+0xf48], R20 ;  /* 0x000f481401007387 */ /* 0x0041e40000100a00 */
[----:B------:R-:W2:Y:S02]  /*14280*/  LDL.LU R11, [R1+0xffc] ;  /* 0x000ffc00010b7983 */ /* 0x000ea40000300800 */
[----:B------:R-:W3:Y:S01]  /*14290*/  LDL.LU R10, [R1+0xff8] ;  /* 0x000ff800010a7983 */ /* 0x000ee20000300800 */
[----:B------:R-:W4:Y:S01]  /*142a0*/  LDL.LU R15, [R1+0xff4] ;  /* 0x000ff400010f7983 */ /* 0x000f220000300800 */
[----:B------:R-:W2:Y:S02]  /*142b0*/  LDL.LU R14, [R1+0xff0] ;  /* 0x000ff000010e7983 */ /* 0x000ea40000300800 */
[----:B------:R-:W2:Y:S02]  /*142c0*/  LDL R19, [R1+0xca4] ;  /* 0x000ca40001137983 */ /* 0x000ea40000100800 */
[----:B------:R1:W-:Y:S01]  /*142d0*/  STL.64 [R1+0xf60], R26 ;  /* 0x000f601a01007387 */ /* 0x0003e20000100a00 */
[----:B------:R1:W-:Y:S04]  /*142e0*/  STL.64 [R1+0xf58], R24 ;  /* 0x000f581801007387 */ /* 0x0003e80000100a00 */
[----:B0-----:R-:W2:Y:S01]  /*142f0*/  LDL.LU R20, [R1+0x30] ;  /* 0x0000300001147983 */ /* 0x001ea20000300800 */
[----:B------:R-:W2:Y:S02]  /*14300*/  LDL.LU R21, [R1+0x34] ;  /* 0x0000340001157983 */ /* 0x000ea40000300800 */
[----:B------:R-:W2:Y:S02]  /*14310*/  LDL.LU R22, [R1+0x38] ;  /* 0x0000380001167983 */ /* 0x000ea40000300800 */
[----:B------:R-:W2:Y:S02]  /*14320*/  LDL.LU R23, [R1+0x3c] ;  /* 0x00003c0001177983 */ /* 0x000ea40000300800 */
[----:B-1----:R-:W-:-:S02]  /*14330*/  IMAD.MOV.U32 R26, RZ, RZ, R8 ;  /* 0x000000ffff1a7224 */ /* 0x002fc400078e0008 */
[----:B------:R-:W-:Y:S02]  /*14340*/  IMAD.MOV.U32 R24, RZ, RZ, R0 ;  /* 0x000000ffff187224 */ /* 0x000fe400078e0000 */
        /* <DEDUP_REMOVED lines=12> */
[----:B------:R-:W-:Y:S01]  /*14410*/  STL.64 [R1+0xf70], R26 ;  /* 0x000f701a01007387 */ /* 0x000fe20000100a00 */
[----:B------:R3:W-:Y:S02]  /*14420*/  STL.64 [R1+0xf68], R24 ;  /* 0x000f681801007387 */ /* 0x0007e40000100a00 */
[----:B---3--:R-:W-:-:S02]  /*14430*/  IMAD.MOV.U32 R24, RZ, RZ, R10 ;  /* 0x000000ffff187224 */ /* 0x008fc400078e000a */
[----:B------:R-:W-:Y:S01]  /*14440*/  IMAD.MOV.U32 R25, RZ, RZ, R11 ;  /* 0x000000ffff197224 */ /* 0x000fe200078e000b */
[----:B------:R-:W3:Y:S01]  /*14450*/  LDL.LU R10, [R1+0xfdc] ;  /* 0x000fdc00010a7983 */ /* 0x000ee20000300800 */
[----:B------:R-:W3:Y:S02]  /*14460*/  LDL.LU R11, [R1+0xfd8] ;  /* 0x000fd800010b7983 */ /* 0x000ee40000300800 */
[----:B------:R-:W-:Y:S02]  /*14470*/  IMAD.MOV.U32 R26, RZ, RZ, R2 ;  /* 0x000000ffff1a7224 */ /* 0x000fe400078e0002 */
[----:B------:R-:W-:Y:S01]  /*14480*/  IMAD.MOV.U32 R27, RZ, RZ, R3 ;  /* 0x000000ffff1b7224 */ /* 0x000fe200078e0003 */
[----:B------:R-:W3:Y:S01]  /*14490*/  LDL.LU R2, [R1+0xfd4] ;  /* 0x000fd40001027983 */ /* 0x000ee20000300800 */
[----:B------:R-:W3:Y:S03]  /*144a0*/  LDL.LU R3, [R1+0xfd0] ;  /* 0x000fd00001037983 */ /* 0x000ee60000300800 */
[----:B------:R0:W-:Y:S01]  /*144b0*/  STL.64 [R1+0xf90], R26 ;  /* 0x000f901a01007387 */ /* 0x0001e20000100a00 */
[----:B------:R2:W-:Y:S02]  /*144c0*/  STL.64 [R1+0xf88], R24 ;  /* 0x000f881801007387 */ /* 0x0005e40000100a00 */
[----:B0-----:R-:W-:-:S02]  /*144d0*/  IMAD.MOV.U32 R26, RZ, RZ, R14 ;  /* 0x000000ffff1a7224 */ /* 0x001fc400078e000e */
[----:B----4-:R-:W-:Y:S02]  /*144e0*/  IMAD.MOV.U32 R27, RZ, RZ, R15 ;  /* 0x000000ffff1b7224 */ /* 0x010fe400078e000f */
[----:B------:R-:W-:Y:S02]  /*144f0*/  IMAD.MOV.U32 R13, RZ, RZ, R18 ;  /* 0x000000ffff0d7224 */ /* 0x000fe400078e0012 */
[----:B--2---:R-:W-:Y:S02]  /*14500*/  IMAD.MOV.U32 R25, RZ, RZ, R0 ;  /* 0x000000ffff197224 */ /* 0x004fe400078e0000 */
[----:B------:R-:W-:Y:S02]  /*14510*/  IMAD.MOV.U32 R24, RZ, RZ, R28 ;  /* 0x000000ffff187224 */ /* 0x000fe400078e001c */
[----:B------:R-:W2:Y:S01]  /*14520*/  LDL.LU R28, [R1+0xfcc] ;  /* 0x000fcc00011c7983 */ /* 0x000ea20000300800 */
[----:B------:R-:W4:Y:S02]  /*14530*/  LDL.LU R0, [R1+0xfc8] ;  /* 0x000fc80001007983 */ /* 0x000f240000300800 */
[----:B------:R-:W4:Y:S02]  /*14540*/  LDL.LU R14, [R1+0xfc4] ;  /* 0x000fc400010e7983 */ /* 0x000f240000300800 */
[----:B------:R-:W4:Y:S01]  /*14550*/  LDL.LU R15, [R1+0xfc0] ;  /* 0x000fc000010f7983 */ /* 0x000f220000300800 */
[----:B------:R0:W-:Y:S01]  /*14560*/  STL.64 [R1+0xfa0], R26 ;  /* 0x000fa01a01007387 */ /* 0x0001e20000100a00 */
[----:B------:R3:W-:Y:S02]  /*14570*/  STL.64 [R1+0xf98], R24 ;  /* 0x000f981801007387 */ /* 0x0007e40000100a00 */
[----:B0-----:R-:W-:-:S02]  /*14580*/  IMAD.MOV.U32 R26, RZ, RZ, R9 ;  /* 0x000000ffff1a7224 */ /* 0x001fc400078e0009 */
[----:B---3--:R-:W-:Y:S02]  /*14590*/  IMAD.MOV.U32 R24, RZ, RZ, R11 ;  /* 0x000000ffff187224 */ /* 0x008fe400078e000b */
[----:B------:R-:W-:Y:S02]  /*145a0*/  IMAD.MOV.U32 R25, RZ, RZ, R10 ;  /* 0x000000ffff197224 */ /* 0x000fe400078e000a */
[----:B------:R-:W-:Y:S02]  /*145b0*/  IMAD.MOV.U32 R27, RZ, RZ, R8 ;  /* 0x000000ffff1b7224 */ /* 0x000fe400078e0008 */
[----:B------:R-:W0:Y:S04]  /*145c0*/  LDSM.16.M88.4 R8, [R19+0x20080] ;  /* 0x020080001308783b */ /* 0x000e280000000200 */
[----:B0-----:R0:W-:Y:S01]  /*145d0*/  STL [R1+0xf00], R8 ;  /* 0x000f000801007387 */ /* 0x0011e20000100800 */
[----:B------:R1:W-:Y:S02]  /*145e0*/  STL [R1+0xefc], R9 ;  /* 0x000efc0901007387 */ /* 0x0003e40000100800 */
[----:B------:R3:W-:Y:S02]  /*145f0*/  STL [R1+0xeec], R10 ;  /* 0x000eec0a01007387 */ /* 0x0007e40000100800 */
[----:B------:R3:W-:Y:S02]  /*14600*/  STL [R1+0xee8], R11 ;  /* 0x000ee80b01007387 */ /* 0x0007e40000100800 */
[----:B0-----:R-:W-:-:S02]  /*14610*/  IMAD.MOV.U32 R8, RZ, RZ, R7 ;  /* 0x000000ffff087224 */ /* 0x001fc400078e0007 */
[----:B-1----:R-:W-:Y:S02]  /*14620*/  IMAD.MOV.U32 R9, RZ, RZ, R6 ;  /* 0x000000ffff097224 */ /* 0x002fe400078e0006 */
[----:B---3--:R-:W-:Y:S02]  /*14630*/  IMAD.MOV.U32 R10, RZ, RZ, R5 ;  /* 0x000000ffff0a7224 */ /* 0x008fe400078e0005 */
[----:B------:R-:W-:Y:S02]  /*14640*/  IMAD.MOV.U32 R11, RZ, RZ, R4 ;  /* 0x000000ffff0b7224 */ /* 0x000fe400078e0004 */
[----:B------:R-:W0:Y:S02]  /*14650*/  LDSM.16.M88.4 R4, [R19+0x20880] ;  /* 0x020880001304783b */ /* 0x000e240000000200 */
[----:B------:R-:W-:Y:S02]  /*14660*/  LDSM.16.MT88.4 R16, [R29+0x18200] ;  /* 0x018200001d10783b */ /* 0x000fe40000004200 */
[----:B0-----:R-:W-:Y:S02]  /*14670*/  STL [R1+0xf0c], R4 ;  /* 0x000f0c0401007387 */ /* 0x001fe40000100800 */
[----:B------:R-:W-:Y:S02]  /*14680*/  STL [R1+0xf08], R5 ;  /* 0x000f080501007387 */ /* 0x000fe40000100800 */
[----:B------:R-:W-:Y:S02]  /*14690*/  STL [R1+0xf04], R6 ;  /* 0x000f040601007387 */ /* 0x000fe40000100800 */
[----:B------:R-:W-:Y:S02]  /*146a0*/  STL [R1+0xef8], R7 ;  /* 0x000ef80701007387 */ /* 0x000fe40000100800 */
[----:B------:R-:W0:Y:S04]  /*146b0*/  LDSM.16.MT88.4 R4, [R29+0x18100] ;  /* 0x018100001d04783b */ /* 0x000e280000004200 */
[----:B0-----:R0:W-:Y:S01]  /*146c0*/  STL.64 [R1+0x20], R4 ;  /* 0x0000200401007387 */ /* 0x0011e20000100a00 */
[----:B------:R-:W-:Y:S02]  /*146d0*/  STL.64 [R1+0x28], R6 ;  /* 0x0000280601007387 */ /* 0x000fe40000100a00 */
[----:B------:R1:W-:Y:S02]  /*146e0*/  STL.64 [R1], R16 ;  /* 0x0000001001007387 */ /* 0x0003e40000100a00 */
[----:B0-----:R-:W-:-:S02]  /*146f0*/  IMAD.MOV.U32 R4, RZ, RZ, R18 ;  /* 0x000000ffff047224 */ /* 0x001fc400078e0012 */
[----:B------:R-:W-:Y:S02]  /*14700*/  IMAD.MOV.U32 R5, RZ, RZ, R19 ;  /* 0x000000ffff057224 */ /* 0x000fe400078e0013 */
[----:B------:R-:W3:Y:S01]  /*14710*/  LDL.LU.64 R18, [R1+0xfb8] ;  /* 0x000fb80001127983 */ /* 0x000ee20000300a00 */
[----:B-1----:R-:W3:Y:S02]  /*14720*/  LDL.LU.64 R16, [R1+0xfb0] ;  /* 0x000fb00001107983 */ /* 0x002ee40000300a00 */
[----:B------:R2:W-:Y:S02]  /*14730*/  STL [R1+0xf14], R5 ;  /* 0x000f140501007387 */ /* 0x0005e40000100800 */
[----:B------:R4:W-:Y:S02]  /*14740*/  STL [R1+0xf10], R4 ;  /* 0x000f100401007387 */ /* 0x0009e40000100800 */
[----:B------:R-:W-:Y:S02]  /*14750*/  IMAD.MOV.U32 R6, RZ, RZ, R3 ;  /* 0x000000ffff067224 */ /* 0x000fe400078e0003 */
[----:B------:R-:W-:-:S02]  /*14760*/  IMAD.MOV.U32 R7, RZ, RZ, R2 ;  /* 0x000000ffff077224 */ /* 0x000fc400078e0002 */
[----:B--2---:R-:W-:Y:S02]  /*14770*/  IMAD.MOV.U32 R5, RZ, RZ, R28 ;  /* 0x000000ffff057224 */ /* 0x004fe400078e001c */
[----:B----4-:R-:W-:Y:S01]  /*14780*/  IMAD.MOV.U32 R4, RZ, RZ, R0 ;  /* 0x000000ffff047224 */ /* 0x010fe200078e0000 */
[----:B------:R-:W-:Y:S01]  /*14790*/  HMMA.16816.F32 R24, R20, R14, R24 ;  /* 0x0000000e1418723c */ /* 0x000fe20000001818 */
[----:B------:R-:W2:Y:S07]  /*147a0*/  LDL.LU R0, [R1+0xfa8] ;  /* 0x000fa80001007983 */ /* 0x000eae0000300800 */
[----:B---3--:R-:W-:Y:S01]  /*147b0*/  HMMA.16816.F32 R8, R8, R16, R4 ;  /* 0x000000100808723c */ /* 0x008fe20000001804 */
[----:B------:R-:W0:Y:S11]  /*147c0*/  LDSM.16.MT88.4 R4, [R29+0x18300] ;  /* 0x018300001d04783b */ /* 0x000e360000004200 */
[----:B------:R-:W-:Y:S11]  /*147d0*/  @!UPT UIADD3 URZ, URZ, URZ, URZ ;  /* 0x0000003f3f3ff290 */ /* 0x000ff6000fffe03f */
[----:B------:R1:W-:Y:S01]  /*147e0*/  STL.64 [R1+0x80], R8 ;  /* 0x0000800801007387 */ /* 0x0003e20000100a00 */
[----:B------:R-:W-:Y:S02]  /*147f0*/  STL [R1+0x88], R10 ;  /* 0x0000880a01007387 */ /* 0x000fe40000100800 */
[----:B-1----:R-:W-:Y:S02]  /*14800*/  IMAD.MOV.U32 R9, RZ, RZ, R26 ;  /* 0x000000ffff097224 */ /* 0x002fe400078e001a */
[----:B------:R-:W-:Y:S01]  /*14810*/  IMAD.MOV.U32 R8, RZ, RZ, R25 ;  /* 0x000000ffff087224 */ /* 0x000fe200078e0019 */
[----:B0-----:R-:W-:Y:S01]  /*14820*/  STL.64 [R1+0x70], R4 ;  /* 0x0000700401007387 */ /* 0x001fe20000100a00 */
[----:B------:R0:W-:Y:S02]  /*14830*/  STL.64 [R1+0x78], R6 ;  /* 0x0000780601007387 */ /* 0x0001e40000100a00 */
[----:B0-----:R-:W-:Y:S02]  /*14840*/  IMAD.MOV.U32 R7, RZ, RZ, R27 ;  /* 0x000000ffff077224 */ /* 0x001fe400078e001b */
[----:B------:R-:W-:Y:S01]  /*14850*/  IMAD.MOV.U32 R6, RZ, RZ, R24 ;  /* 0x000000ffff067224 */ /* 0x000fe200078e0018 */
[----:B------:R-:W3:Y:S01]  /*14860*/  LDL.LU.64 R26, [R1+0xfa0] ;  /* 0x000fa000011a7983 */ /* 0x000ee20000300a00 */
[----:B------:R-:W3:Y:S02]  /*14870*/  LDL.LU.64 R24, [R1+0xf98] ;  /* 0x000f980001187983 */ /* 0x000ee40000300a00 */
[----:B------:R-:W-:-:S05]  /*14880*/  IMAD.MOV.U32 R10, RZ, RZ, R11 ;  /* 0x000000ffff0a7224 */ /* 0x000fca00078e000b */
[----:B------:R-:W-:Y:S01]  /*14890*/  STL [R1+0xf20], R10 ;  /* 0x000f200a01007387 */ /* 0x000fe20000100800 */
[----:B------:R0:W-:Y:S03]  /*148a0*/  STL.64 [R1+0xf18], R8 ;  /* 0x000f180801007387 */ /* 0x0001e60000100a00 */
[----:B0-----:R-:W4:Y:S01]  /*148b0*/  LDL.LU.64 R8, [R1+0x60] ;  /* 0x0000600001087983 */ /* 0x001f220000300a00 */
[----:B------:R-:W4:Y:S01]  /*148c0*/  LDL.LU.64 R10, [R1+0x68] ;  /* 0x00006800010a7983 */ /* 0x000f220000300a00 */
[----:B---3--:R-:W-:Y:S02]  /*148d0*/  HMMA.16816.F32 R20, R20, R18, R24 ;  /* 0x000000121414723c */ /* 0x008fe40000001818 */
[----:B------:R-:W3:Y:S01]  /*148e0*/  LDL.LU.64 R26, [R1+0xf90] ;  /* 0x000f9000011a7983 */ /* 0x000ee20000300a00 */
[----:B------:R-:W3:Y:S11]  /*148f0*/  LDL.LU.64 R24, [R1+0xf88] ;  /* 0x000f880001187983 */ /* 0x000ef60000300a00 */
[----:B------:R-:W-:Y:S10]  /*14900*/  @!UPT UIADD3 URZ, URZ, URZ, URZ ;  /* 0x0000003f3f3ff290 */ /* 0x000ff4000fffe03f */
[----:B------:R-:W-:Y:S02]  /*14910*/  IMAD.MOV.U32 R17, RZ, RZ, R22 ;  /* 0x000000ffff117224 */ /* 0x000fe400078e0016 */
[----:B------:R-:W-:Y:S02]  /*14920*/  IMAD.MOV.U32 R16, RZ, RZ, R23 ;  /* 0x000000ffff107224 */ /* 0x000fe400078e0017 */
[----:B------:R-:W-:Y:S02]  /*14930*/  IMAD.MOV.U32 R5, RZ, RZ, R20 ;  /* 0x000000ffff057224 */ /* 0x000fe400078e0014 */
[----:B------:R-:W-:Y:S01]  /*14940*/  IMAD.MOV.U32 R4, RZ, RZ, R21 ;  /* 0x000000ffff047224 */ /* 0x000fe200078e0015 */
[----:B------:R-:W3:Y:S01]  /*14950*/  LDL.LU.64 R22, [R1+0xf80] ;  /* 0x000f800001167983 */ /* 0x000ee20000300a00 */
[----:B------:R-:W3:Y:S02]  /*14960*/  LDL.LU.64 R20, [R1+0xf78] ;  /* 0x000f780001147983 */ /* 0x000ee40000300a00 */
[C---:B---3--:R-:W-:Y:S11]  /*14970*/  HMMA.16816.F32 R24, R20.reuse, R14, R24 ;  /* 0x0000000e1418723c */ /* 0x048ff60000001818 */
[----:B------:R-:W-:Y:S11]  /*14980*/  @!UPT UIADD3 URZ, URZ, URZ, URZ ;  /* 0x0000003f3f3ff290 */ /* 0x000ff6000fffe03f */
[----:B------:R-:W-:Y:S01]  /*14990*/  @!UPT UIADD3 URZ, URZ, URZ, URZ ;  /* 0x0000003f3f3ff290 */ /* 0x000fe2000fffe03f */
[----:B------:R-:W-:Y:S01]  /*149a0*/  STL.64 [R1+0x50], R24 ;  /* 0x0000501801007387 */ /* 0x000fe20000100a00 */
[----:B------:R0:W-:Y:S03]  /*149b0*/  STL.64 [R1+0x58], R26 ;  /* 0x0000581a01007387 */ /* 0x0001e60000100a00 */
[----:B0-----:R-:W3:Y:S01]  /*149c0*/  LDL.LU.64 R26, [R1+0xf70] ;  /* 0x000f7000011a7983 */ /* 0x001ee20000300a00 */
[----:B------:R-:W3:Y:S02]  /*149d0*/  LDL.LU.64 R24, [R1+0xf68] ;  /* 0x000f680001187983 */ /* 0x000ee40000300a00 */
[----:B---3--:R-:W-:Y:S01]  /*149e0*/  HMMA.16816.F32 R20, R20, R18, R24 ;  /* 0x000000121414723c */ /* 0x008fe20000001818 */
[----:B------:R-:W3:Y:S01]  /*149f0*/  LDL.LU.64 R26, [R1+0xf60] ;  /* 0x000f6000011a7983 */ /* 0x000ee20000300a00 */
[----:B------:R-:W3:Y:S11]  /*14a00*/  LDL.LU.64 R24, [R1+0xf58] ;  /* 0x000f580001187983 */ /* 0x000ef60000300a00 */
[----:B------:R-:W-:Y:S10]  /*14a10*/  @!UPT UIADD3 URZ, URZ, URZ, URZ ;  /* 0x0000003f3f3ff290 */ /* 0x000ff4000fffe03f */
[----:B------:R-:W-:Y:S01]  /*14a20*/  STL.64 [R1+0xb0], R20 ;  /* 0x0000b01401007387 */ /* 0x000fe20000100a00 */
[----:B------:R0:W-:Y:S03]  /*14a30*/  STL.64 [R1+0xb8], R22 ;  /* 0x0000b81601007387 */ /* 0x0001e60000100a00 */
[----:B0-----:R-:W3:Y:S01]  /*14a40*/  LDL.LU.64 R22, [R1+0xf50] ;  /* 0x000f500001167983 */ /* 0x001ee20000300a00 */
        /* <DEDUP_REMOVED lines=9> */
[----:B------:R-:W4:Y:S01]  /*14ae0*/  LDL.LU.64 R22, [R1+0xf30] ;  /* 0x000f300001167983 */ /* 0x000f220000300a00 */
[----:B------:R-:W4:Y:S11]  /*14af0*/  LDL.LU.64 R20, [R1+0xf28] ;  /* 0x000f280001147983 */ /* 0x000f360000300a00 */
[----:B------:R-:W-:Y:S10]  /*14b00*/  @!UPT UIADD3 URZ, URZ, URZ, URZ ;  /* 0x0000003f3f3ff290 */ /* 0x000ff4000fffe03f */
[----:B------:R-:W-:Y:S01]  /*14b10*/  STL.64 [R1+0xa0], R24 ;  /* 0x0000a01801007387 */ /* 0x000fe20000100a00 */
[----:B------:R4:W-:Y:S02]  /*14b20*/  STL.64 [R1+0xa8], R26 ;  /* 0x0000a81a01007387 */ /* 0x0009e40000100a00 */
[----:B--2---:R-:W-:Y:S01]  /*14b30*/  IMAD.MOV.U32 R28, RZ, RZ, R0 ;  /* 0x000000ffff1c7224 */ /* 0x004fe200078e0000 */
[----:B----4-:R-:W-:Y:S07]  /*14b40*/  HMMA.16816.F32 R24, R8, R14, R20 ;  /* 0x0000000e0818723c */ /* 0x010fee0000001814 */
[----:B------:R-:W-:Y:S11]  /*14b50*/  IMAD.MOV.U32 R14, RZ, RZ, R11 ;  /* 0x000000ffff0e7224 */ /* 0x000ff600078e000b */
[----:B------:R-:W-:Y:S06]  /*14b60*/  @!UPT UIADD3 URZ, URZ, URZ, URZ ;  /* 0x0000003f3f3ff290 */ /* 0x000fec000fffe03f */
[----:B------:R-:W-:Y:S02]  /*14b70*/  IMAD.MOV.U32 R11, RZ, RZ, R24 ;  /* 0x000000ffff0b7224 */ /* 0x000fe400078e0018 */
[----:B------:R-:W-:Y:S02]  /*14b80*/  IMAD.MOV.U32 R3, RZ, RZ, R25 ;  /* 0x000000ffff037224 */ /* 0x000fe400078e0019 */
[----:B------:R-:W-:Y:S02]  /*14b90*/  IMAD.MOV.U32 R2, RZ, RZ, R26 ;  /* 0x000000ffff027224 */ /* 0x000fe400078e001a */
[----:B------:R-:W-:Y:S02]  /*14ba0*/  IMAD.MOV.U32 R0, RZ, RZ, R27 ;  /* 0x000000ffff007224 */ /* 0x000fe400078e001b */
[----:B------:R-:W0:Y:S01]  /*14bb0*/  LDSM.16.MT88.4 R24, [R29+0x1c000] ;  /* 0x01c000001d18783b */ /* 0x000e220000004200 */
[----:B------:R-:W-:Y:S02]  /*14bc0*/  IMAD.MOV.U32 R15, RZ, RZ, R10 ;  /* 0x000000ffff0f7224 */ /* 0x000fe400078e000a */
[----:B------:R-:W-:-:S02]  /*14bd0*/  IMAD.MOV.U32 R21, RZ, RZ, R8 ;  /* 0x000000ffff157224 */ /* 0x000fc400078e0008 */
[----:B------:R-:W-:Y:S01]  /*14be0*/  IMAD.MOV.U32 R20, RZ, RZ, R9 ;  /* 0x000000ffff147224 */ /* 0x000fe200078e0009 */
[----:B------:R-:W2:Y:S01]  /*14bf0*/  LDL.LU R10, [R1+0xf20] ;  /* 0x000f2000010a7983 */ /* 0x000ea20000300800 */
[----:B------:R-:W3:Y:S02]  /*14c00*/  LDL.LU.64 R8, [R1+0xf18] ;  /* 0x000f180001087983 */ /* 0x000ee40000300a00 */
[----:B------:R-:W-:Y:S02]  /*14c10*/  STL [R1+0xef4], R3 ;  /* 0x000ef40301007387 */ /* 0x000fe40000100800 */
[----:B------:R-:W-:Y:S01]  /*14c20*/  STL [R1+0xef0], R11 ;  /* 0x000ef00b01007387 */ /* 0x000fe20000100800 */
[----:B0-----:R-:W-:Y:S01]  /*14c30*/  STL.64 [R1+0xe80], R26 ;  /* 0x000e801a01007387 */ /* 0x001fe20000100a00 */
[----:B------:R0:W-:Y:S02]  /*14c40*/  STL.64 [R1+0xe78], R24 ;  /* 0x000e781801007387 */ /* 0x0001e40000100a00 */
[----:B0-----:R-:W-:-:S02]  /*14c50*/  IMAD.MOV.U32 R24, RZ, RZ, R21 ;  /* 0x000000ffff187224 */ /* 0x001fc400078e0015 */
[----:B------:R-:W-:Y:S02]  /*14c60*/  IMAD.MOV.U32 R25, RZ, RZ, R20 ;  /* 0x000000ffff197224 */ /* 0x000fe400078e0014 */
[----:B------:R-:W0:Y:S01]  /*14c70*/  LDSM.16.MT88.4 R20, [R29+0x1c100] ;  /* 0x01c100001d14783b */ /* 0x000e220000004200 */
[----:B------:R-:W-:Y:S02]  /*14c80*/  IMAD.MOV.U32 R26, RZ, RZ, R15 ;  /* 0x000000ffff1a7224 */ /* 0x000fe400078e000f */
[----:B------:R-:W-:Y:S01]  /*14c90*/  IMAD.MOV.U32 R27, RZ, RZ, R14 ;  /* 0x000000ffff1b7224 */ /* 0x000fe200078e000e */
[----:B0-----:R0:W-:Y:S02]  /*14ca0*/  STL.64 [R1+0xe60], R22 ;  /* 0x000e601601007387 */ /* 0x0011e40000100a00 */
[----:B0-----:R-:W-:Y:S02]  /*14cb0*/  IMAD.MOV.U32 R22, RZ, RZ, R13 ;  /* 0x000000ffff167224 */ /* 0x001fe400078e000d */
[----:B------:R-:W-:-:S02]  /*14cc0*/  IMAD.MOV.U32 R23, RZ, RZ, R12 ;  /* 0x000000ffff177224 */ /* 0x000fc400078e000c */
[----:B------:R-:W0:Y:S04]  /*14cd0*/  LDSM.16.MT88.4 R12, [R29+0x1c200] ;  /* 0x01c200001d0c783b */ /* 0x000e280000004200 */
[----:B------:R1:W-:Y:S04]  /*14ce0*/  STL.64 [R1+0xe58], R20 ;  /* 0x000e581401007387 */ /* 0x0003e80000100a00 */
[----:B-1----:R-:W4:Y:S01]  /*14cf0*/  LDL.LU R20, [R1+0x40] ;  /* 0x0000400001147983 */ /* 0x002f220000300800 */
[----:B------:R-:W4:Y:S03]  /*14d00*/  LDL.LU R21, [R1+0x44] ;  /* 0x0000440001157983 */ /* 0x000f260000300800 */
[----:B0-----:R-:W-:Y:S01]  /*14d10*/  STL.64 [R1+0xe38], R14 ;  /* 0x000e380e01007387 */ /* 0x001fe20000100a00 */
[----:B------:R0:W-:Y:S03]  /*14d20*/  STL.64 [R1+0xe30], R12 ;  /* 0x000e300c01007387 */ /* 0x0001e60000100a00 */
[----:B0-----:R-:W3:Y:S01]  /*14d30*/  LDL.LU R12, [R1+0x80] ;  /* 0x00008000010c7983 */ /* 0x001ee20000300800 */
[----:B------:R-:W3:Y:S02]  /*14d40*/  LDL.LU R13, [R1+0x84] ;  /* 0x00008400010d7983 */ /* 0x000ee40000300800 */
[----:B------:R-:W3:Y:S02]  /*14d50*/  LDL.LU R14, [R1+0x88] ;  /* 0x00008800010e7983 */ /* 0x000ee40000300800 */
[----:B--2---:R-:W-:-:S07]  /*14d60*/  IMAD.MOV.U32 R15, RZ, RZ, R10 ;  /* 0x000000ffff0f7224 */ /* 0x004fce00078e000a */
[----:B---3--:R-:W-:Y:S11]  /*14d70*/  HMMA.16816.F32 R24, R24, R18, R12 ;  /* 0x000000121818723c */ /* 0x008ff6000000180c */
[----:B------:R-:W-:Y:S11]  /*14d80*/  @!UPT UIADD3 URZ, URZ, URZ, URZ ;  /* 0x0000003f3f3ff290 */ /* 0x000ff6000fffe03f */
[----:B------:R-:W-:Y:S01]  /*14d90*/  @!UPT UIADD3 URZ, URZ, URZ, URZ ;  /* 0x0000003f3f3ff290 */ /* 0x000fe2000fffe03f */
[----:B------:R0:W-:Y:S01]  /*14da0*/  STL.64 [R1+0x80], R24 ;  /* 0x0000801801007387 */ /* 0x0001e20000100a00 */
[----:B------:R1:W-:Y:S02]  /*14db0*/  STL [R1+0x88], R26 ;  /* 0x0000881a01007387 */ /* 0x0003e40000100800 */
[----:B------:R-:W-:Y:S01]  /*14dc0*/  IMAD.MOV.U32 R10, RZ, RZ, R27 ;  /* 0x000000ffff0a7224 */ /* 0x000fe200078e001b */
[----:B0-----:R-:W2:Y:S01]  /*14dd0*/  LDL.LU R24, [R1+0x70] ;  /* 0x0000700001187983 */ /* 0x001ea20000300800 */
[----:B------:R-:W2:Y:S02]  /*14de0*/  LDL.LU R25, [R1+0x74] ;  /* 0x0000740001197983 */ /* 0x000ea40000300800 */
[----:B-1----:R-:W3:Y:S02]  /*14df0*/  LDL.LU R26, [R1+0x78] ;  /* 0x00007800011a7983 */ /* 0x002ee40000300800 */
[----:B------:R-:W3:Y:S02]  /*14e00*/  LDL.LU R27, [R1+0x7c] ;  /* 0x00007c00011b7983 */ /* 0x000ee40000300800 */
[----:B---3--:R0:W-:Y:S02]  /*14e10*/  STL.64 [R1+0xeb0], R26 ;  /* 0x000eb01a01007387 */ /* 0x0081e40000100a00 */
[----:B0-----:R-:W-:-:S02]  /*14e20*/  IMAD.MOV.U32 R26, RZ, RZ, R17 ;  /* 0x000000ffff1a7224 */ /* 0x001fc400078e0011 */
[----:B------:R-:W-:Y:S02]  /*14e30*/  IMAD.MOV.U32 R27, RZ, RZ, R16 ;  /* 0x000000ffff1b7224 */ /* 0x000fe400078e0010 */
[----:B------:R-:W0:Y:S04]  /*14e40*/  LDSM.16.MT88.4 R16, [R29+0x1c300] ;  /* 0x01c300001d10783b */ /* 0x000e280000004200 */
[----:B--2---:R1:W-:Y:S02]  /*14e50*/  STL.64 [R1+0xea8], R24 ;  /* 0x000ea81801007387 */ /* 0x0043e40000100a00 */
[----:B-1----:R-:W-:Y:S02]  /*14e60*/  IMAD.MOV.U32 R24, RZ, RZ, R5 ;  /* 0x000000ffff187224 */ /* 0x002fe400078e0005 */
[----:B------:R-:W-:Y:S01]  /*14e70*/  IMAD.MOV.U32 R25, RZ, RZ, R4 ;  /* 0x000000ffff197224 */ /* 0x000fe200078e0004 */
[----:B------:R-:W2:Y:S01]  /*14e80*/  LDL.LU R5, [R1+0xf14] ;  /* 0x000f140001057983 */ /* 0x000ea20000300800 */
[----:B------:R-:W3:Y:S02]  /*14e90*/  LDL.LU R4, [R1+0xf10] ;  /* 0x000f100001047983 */ /* 0x000ee40000300800 */
[----:B------:R-:W-:Y:S01]  /*14ea0*/  STL [R1+0xe50], R28 ;  /* 0x000e501c01007387 */ /* 0x000fe20000100800 */
[----:B0-----:R-:W-:Y:S01]  /*14eb0*/  STL.64 [R1+0xe10], R18 ;  /* 0x000e101201007387 */ /* 0x001fe20000100a00 */
[----:B------:R0:W-:Y:S03]  /*14ec0*/  STL.64 [R1+0xe08], R16 ;  /* 0x000e081001007387 */ /* 0x0001e60000100a00 */
[----:B0-----:R-:W4:Y:S01]  /*14ed0*/  LDL.LU R16, [R1] ;  /* 0x0000000001107983 */ /* 0x001f220000300800 */
[----:B------:R-:W4:Y:S02]  /*14ee0*/  LDL.LU R17, [R1+0x4] ;  /* 0x0000040001117983 */ /* 0x000f240000300800 */
[----:B--2---:R-:W-:-:S02]  /*14ef0*/  IMAD.MOV.U32 R19, RZ, RZ, R5 ;  /* 0x000000ffff137224 */ /* 0x004fc400078e0005 */
[----:B---3--:R-:W-:Y:S02]  /*14f00*/  IMAD.MOV.U32 R18, RZ, RZ, R4 ;  /* 0x000000ffff127224 */ /* 0x008fe400078e0004 */
[----:B------:R-:W2:Y:S01]  /*14f10*/  LDL.LU R4, [R1+0xf0c] ;  /* 0x000f0c0001047983 */ /* 0x000ea20000300800 */
[----:B------:R-:W2:Y:S02]  /*14f20*/  LDL.LU R5, [R1+0xf08] ;  /* 0x000f080001057983 */ /* 0x000ea40000300800 */
[----:B------:R0:W-:Y:S02]  /*14f30*/  STL.64 [R1+0xed0], R18 ;  /* 0x000ed01201007387 */ /* 0x0001e40000100a00 */
[----:B0-----:R-:W-:Y:S01]  /*14f40*/  IMAD.MOV.U32 R18, RZ, RZ, R9 ;  /* 0x000000ffff127224 */ /* 0x001fe200078e0009 */
[----:B----4-:R0:W-:Y:S02]  /*14f50*/  STL.64 [R1+0xec8], R16 ;  /* 0x000ec81001007387 */ /* 0x0101e40000100a00 */
[----:B0-----:R-:W-:-:S02]  /*14f60*/  IMAD.MOV.U32 R16, RZ, RZ, R6 ;  /* 0x000000ffff107224 */ /* 0x001fc400078e0006 */
[----:B------:R-:W-:Y:S01]  /*14f70*/  IMAD.MOV.U32 R17, RZ, RZ, R8 ;  /* 0x000000ffff117224 */ /* 0x000fe200078e0008 */
[----:B------:R-:W3:Y:S01]  /*14f80*/  LDL.LU R6, [R1+0xf04] ;  /* 0x000f040001067983 */ /* 0x000ee20000300800 */
[----:B------:R-:W4:Y:S02]  /*14f90*/  LDL.LU R8, [R1+0xf00] ;  /* 0x000f000001087983 */ /* 0x000f240000300800 */
[----:B------:R-:W4:Y:S02]  /*14fa0*/  LDL.LU R9, [R1+0xefc] ;  /* 0x000efc0001097983 */ /* 0x000f240000300800 */
[----:B------:R-:W-:Y:S02]  /*14fb0*/  IMAD.MOV.U32 R19, RZ, RZ, R7 ;  /* 0x000000ffff137224 */ /* 0x000fe400078e0007 */
[----:B------:R-:W3:Y:S01]  /*14fc0*/  LDL.LU R7, [R1+0xef8] ;  /* 0x000ef80001077983 */ /* 0x000ee20000300800 */
[----:B------:R-:W3:Y:S02]  /*14fd0*/  LDL.LU R12, [R1+0x20] ;  /* 0x00002000010c7983 */ /* 0x000ee40000300800 */
[----:B------:R-:W3:Y:S02]  /*14fe0*/  LDL.LU R13, [R1+0x24] ;  /* 0x00002400010d7983 */ /* 0x000ee40000300800 */
[----:B------:R-:W3:Y:S01]  /*14ff0*/  LDL.LU R14, [R1+0x28] ;  /* 0x00002800010e7983 */ /* 0x000ee20000300800 */
[----:B------:R-:W3:Y:S01]  /*15000*/  LDL.LU R15, [R1+0x2c] ;  /* 0x00002c00010f7983 */ /* 0x000ee20000300800 */
[----:B------:R-:W-:Y:S01]  /*15010*/  STL [R1+0xcbc], R29 ;  /* 0x000cbc1d01007387 */ /* 0x000fe20000100800 */
[C---:B----4-:R-:W-:Y:S08]  /*15020*/  HMMA.16816.F32 R16, R20.reuse, R8, R16 ;  /* 0x000000081410723c */ /* 0x050ff00000001810 */
[----:B--2---:R-:W-:Y:S01]  /*15030*/  HMMA.16816.F32 R20, R20, R4, R24 ;  /* 0x000000041414723c */ /* 0x004fe20000001818 */
[----:B---3--:R-:W-:Y:S01]  /*15040*/  STL.64 [R1+0xee0], R6 ;  /* 0x000ee00601007387 */ /* 0x008fe20000100a00 */
[----:B------:R0:W-:Y:S03]  /*15050*/  STL.64 [R1+0xed8], R4 ;  /* 0x000ed80401007387 */ /* 0x0001e60000100a00 */
[----:B0-----:R-:W2:Y:S01]  /*15060*/  LDL.LU R4, [R1+0x50] ;  /* 0x0000500001047983 */ /* 0x001ea20000300800 */
[----:B------:R-:W2:Y:S02]  /*15070*/  LDL.LU R5, [R1+0x54] ;  /* 0x0000540001057983 */ /* 0x000ea40000300800 */
[----:B------:R-:W2:Y:S02]  /*15080*/  LDL.LU R6, [R1+0x58] ;  /* 0x0000580001067983 */ /* 0x000ea40000300800 */
[----:B------:R-:W2:Y:S06]  /*15090*/  LDL.LU R7, [R1+0x5c] ;  /* 0x00005c0001077983 */ /* 0x000eac0000300800 */
[----:B------:R-:W-:-:S02]  /*150a0*/  IMAD.MOV.U32 R3, RZ, RZ, R16 ;  /* 0x000000ffff037224 */ /* 0x000fc400078e0010 */
[----:B------:R-:W-:Y:S01]  /*150b0*/  IMAD.MOV.U32 R11, RZ, RZ, R17 ;  /* 0x000000ffff0b7224 */ /* 0x000fe200078e0011 */
[----:B------:R-:W3:Y:S01]  /*150c0*/  LDL.LU R16, [R1+0xb0] ;  /* 0x0000b00001107983 */ /* 0x000ee20000300800 */
[----:B------:R-:W-:Y:S02]  /*150d0*/  IMAD.MOV.U32 R29, RZ, RZ, R18 ;  /* 0x000000ffff1d7224 */ /* 0x000fe400078e0012 */
[----:B------:R-:W3:Y:S02]  /*150e0*/  LDL.LU R17, [R1+0xb4] ;  /* 0x0000b40001117983 */ /* 0x000ee40000300800 */
[----:B------:R-:W-:Y:S01]  /*150f0*/  IMAD.MOV.U32 R28, RZ, RZ, R19 ;  /* 0x000000ffff1c7224 */ /* 0x000fe200078e0013 */
[----:B------:R-:W3:Y:S01]  /*15100*/  LDL.LU R18, [R1+0xb8] ;  /* 0x0000b80001127983 */ /* 0x000ee20000300800 */
[----:B------:R-:W3:Y:S02]  /*15110*/  LDL.LU R19, [R1+0xbc] ;  /* 0x0000bc0001137983 */ /* 0x000ee40000300800 */
[----:B------:R-:W4:Y:S02]  /*15120*/  LDL.LU R24, [R1+0xa0] ;  /* 0x0000a00001187983 */ /* 0x000f240000300800 */
[----:B------:R-:W4:Y:S01]  /*15130*/  LDL.LU R25, [R1+0xa4] ;  /* 0x0000a40001197983 */ /* 0x000f220000300800 */
[----:B------:R-:W2:Y:S01]  /*15140*/  LDL.LU R26, [R1+0xa8] ;  /* 0x0000a800011a7983 */ /* 0x000ea20000300800 */
[----:B------:R-:W2:Y:S03]  /*15150*/  LDL.LU R27, [R1+0xac] ;  /* 0x0000ac00011b7983 */ /* 0x000ea60000300800 */
[----:B--2---:R-:W-:Y:S01]  /*15160*/  STL.64 [R1+0xec0], R26 ;  /* 0x000ec01a01007387 */ /* 0x004fe20000100a00 */
[----:B----4-:R0:W-:Y:S03]  /*15170*/  STL.64 [R1+0xeb8], R24 ;  /* 0x000eb81801007387 */ /* 0x0101e60000100a00 */
        /* <DEDUP_REMOVED lines=10> */
[----:B------:R-:W4:Y:S01]  /*15220*/  LDL.LU R3, [R1+0xef4] ;  /* 0x000ef40001037983 */ /* 0x000f220000300800 */
[----:B------:R-:W2:Y:S02]  /*15230*/  LDL.LU R11, [R1+0xef0] ;  /* 0x000ef000010b7983 */ /* 0x000ea40000300800 */
[----:B------:R-:W-:Y:S01]  /*15240*/  STL.64 [R1+0xe90], R22 ;  /* 0x000e901601007387 */ /* 0x000fe20000100a00 */
[----:B------:R0:W-:Y:S04]  /*15250*/  STL.64 [R1+0xe88], R20 ;  /* 0x000e881401007387 */ /* 0x0001e80000100a00 */
[----:B0-----:R-:W2:Y:S01]  /*15260*/  LDL.LU R20, [R1+0x80] ;  /* 0x0000800001147983 */ /* 0x001ea20000300800 */
[----:B------:R-:W2:Y:S02]  /*15270*/  LDL.LU R21, [R1+0x84] ;  /* 0x0000840001157983 */ /* 0x000ea40000300800 */
[----:B------:R-:W2:Y:S01]  /*15280*/  LDL.LU R22, [R1+0x88] ;  /* 0x0000880001167983 */ /* 0x000ea20000300800 */
[----:B------:R-:W-:Y:S01]  /*15290*/  HMMA.16816.F32 R4, R12, R8, R4 ;  /* 0x000000080c04723c */ /* 0x000fe20000001804 */
[----:B------:R-:W-:-:S02]  /*152a0*/  IMAD.MOV.U32 R23, RZ, RZ, R10 ;  /* 0x000000ffff177224 */ /* 0x000fc400078e000a */
[----:B------:R-:W3:Y:S11]  /*152b0*/  LDL.LU R10, [R1+0xeec] ;  /* 0x000eec00010a7983 */ /* 0x000ef60000300800 */
[----:B------:R-:W-:Y:S10]  /*152c0*/  @!UPT UIADD3 URZ, URZ, URZ, URZ ;  /* 0x0000003f3f3ff290 */ /* 0x000ff4000fffe03f */
[----:B------:R-:W-:Y:S01]  /*152d0*/  IMAD.MOV.U32 R28, RZ, RZ, R4 ;  /* 0x000000ffff1c7224 */ /* 0x000fe200078e0004 */
[----:B--2---:R0:W-:Y:S01]  /*152e0*/  STL.64 [R1+0xea0], R22 ;  /* 0x000ea01601007387 */ /* 0x0041e20000100a00 */
[----:B------:R1:W-:Y:S02]  /*152f0*/  STL.64 [R1+0xe98], R20 ;  /* 0x000e981401007387 */ /* 0x0003e40000100a00 */
[----:B0-----:R-:W-:Y:S02]  /*15300*/  IMAD.MOV.U32 R22, RZ, RZ, R2 ;  /* 0x000000ffff167224 */ /* 0x001fe400078e0002 */
[----:B-1----:R-:W-:Y:S02]  /*15310*/  IMAD.MOV.U32 R20, RZ, RZ, R11 ;  /* 0x000000ffff147224 */ /* 0x002fe400078e000b */
[----:B------:R-:W-:Y:S01]  /*15320*/  IMAD.MOV.U32 R23, RZ, RZ, R0 ;  /* 0x000000ffff177224 */ /* 0x000fe200078e0000 */
[----:B------:R-:W2:Y:S01]  /*15330*/  LDL.LU R11, [R1+0xee8] ;  /* 0x000ee800010b7983 */ /* 0x000ea20000300800 */
[----:B----4-:R-:W-:-:S02]  /*15340*/  IMAD.MOV.U32 R21, RZ, RZ, R3 ;  /* 0x000000ffff157224 */ /* 0x010fc400078e0003 */
[----:B------:R-:W-:Y:S02]  /*15350*/  IMAD.MOV.U32 R2, RZ, RZ, R6 ;  /* 0x000000ffff027224 */ /* 0x000fe400078e0006 */
[----:B------:R-:W-:Y:S02]  /*15360*/  IMAD.MOV.U32 R0, RZ, RZ, R7 ;  /* 0x000000ffff007224 */ /* 0x000fe400078e0007 */
[----:B------:R-:W-:Y:S01]  /*15370*/  IMAD.MOV.U32 R3, RZ, RZ, R5 ;  /* 0x000000ffff037224 */ /* 0x000fe200078e0005 */
[----:B------:R-:W4:Y:S01]  /*15380*/  LDL.LU.64 R6, [R1+0xee0] ;  /* 0x000ee00001067983 */ /* 0x000f220000300a00 */
[----:B------:R-:W3:Y:S02]  /*15390*/  LDL.LU.64 R4, [R1+0xed8] ;  /* 0x000ed80001047983 */ /* 0x000ee40000300a00 */
[----:B---3--:R-:W-:Y:S01]  /*153a0*/  HMMA.16816.F32 R12, R12, R4, R16 ;  /* 0x000000040c0c723c */ /* 0x008fe20000001810 */
[----:B------:R-:W3:Y:S01]  /*153b0*/  LDL.LU.64 R18, [R1+0xed0] ;  /* 0x000ed00001127983 */ /* 0x000ee20000300a00 */
[----:B------:R-:W3:Y:S11]  /*153c0*/  LDL.LU.64 R16, [R1+0xec8] ;  /* 0x000ec80001107983 */ /* 0x000ef60000300a00 */
[----:B------:R-:W-:Y:S10]  /*153d0*/  @!UPT UIADD3 URZ, URZ, URZ, URZ ;  /* 0x0000003f3f3ff290 */ /* 0x000ff4000fffe03f */
[----:B------:R0:W-:Y:S01]  /*153e0*/  STL.64 [R1+0xe48], R14 ;  /* 0x000e480e01007387 */ /* 0x0001e20000100a00 */
[----:B------:R1:W-:Y:S02]  /*153f0*/  STL.64 [R1+0xe40], R12 ;  /* 0x000e400c01007387 */ /* 0x0003e40000100a00 */
[----:B0-----:R-:W-:Y:S02]  /*15400*/  IMAD.MOV.U32 R14, RZ, RZ, R2 ;  /* 0x000000ffff0e7224 */ /* 0x001fe400078e0002 */
[----:B------:R-:W-:Y:S02]  /*15410*/  IMAD.MOV.U32 R15, RZ, RZ, R0 ;  /* 0x000000ffff0f7224 */ /* 0x000fe400078e0000 */
[----:B-1----:R-:W-:Y:S02]  /*15420*/  IMAD.MOV.U32 R12, RZ, RZ, R28 ;  /* 0x000000ffff0c7224 */ /* 0x002fe400078e001c */
[----:B------:R-:W-:Y:S01]  /*15430*/  IMAD.MOV.U32 R13, RZ, RZ, R3 ;  /* 0x000000ffff0d7224 */ /* 0x000fe200078e0003 */
        /* <DEDUP_REMOVED lines=8> */
[----:B------:R-:W3:Y:S02]  /*154c0*/  LDL.LU.64 R24, [R1+0xeb8] ;  /* 0x000eb80001187983 */ /* 0x000ee40000300a00 */
[----:B---3--:R-:W-:Y:S01]  /*154d0*/  HMMA.16816.F32 R16, R16, R4, R24 ;  /* 0x000000041010723c */ /* 0x008fe20000001818 */
[----:B------:R-:W3:Y:S01]  /*154e0*/  LDL.LU.64 R26, [R1+0xeb0] ;  /* 0x000eb000011a7983 */ /* 0x000ee20000300a00 */
[----:B------:R-:W3:Y:S11]  /*154f0*/  LDL.LU.64 R24, [R1+0xea8] ;  /* 0x000ea80001187983 */ /* 0x000ef60000300a00 */
[----:B------:R-:W-:Y:S10]  /*15500*/  @!UPT UIADD3 URZ, URZ, URZ, URZ ;  /* 0x0000003f3f3ff290 */ /* 0x000ff4000fffe03f */
[----:B------:R-:W-:Y:S01]  /*15510*/  STL.64 [R1+0xe20], R18 ;  /* 0x000e201201007387 */ /* 0x000fe20000100a00 */
[----:B------:R0:W-:Y:S02]  /*15520*/  STL.64 [R1+0xe18], R16 ;  /* 0x000e181001007387 */ /* 0x0001e40000100a00 */
[----:B0-----:R-:W-:Y:S01]  /*15530*/  IMAD.MOV.U32 R16, RZ, RZ, R28 ;  /* 0x000000ffff107224 */ /* 0x001fe200078e001c */
[----:B---3--:R-:W-:Y:S11]  /*15540*/  HMMA.16816.F32 R20, R24, R8, R20 ;  /* 0x000000081814723c */ /* 0x008ff60000001814 */
[----:B------:R-:W-:Y:S11]  /*15550*/  @!UPT UIADD3 URZ, URZ, URZ, URZ ;  /* 0x0000003f3f3ff290 */ /* 0x000ff6000fffe03f */
[----:B------:R-:W-:Y:S01]  /*15560*/  @!UPT UIADD3 URZ, URZ, URZ, URZ ;  /* 0x0000003f3f3ff290 */ /* 0x000fe2000fffe03f */
[----:B------:R0:W-:Y:S01]  /*15570*/  STL [R1+0x10], R20 ;  /* 0x0000101401007387 */ /* 0x0001e20000100800 */
[----:B------:R-:W-:Y:S02]  /*15580*/  IMAD.MOV.U32 R9, RZ, RZ, R22 ;  /* 0x000000ffff097224 */ /* 0x000fe400078e0016 */
[----:B------:R-:W-:Y:S02]  /*15590*/  IMAD.MOV.U32 R8, RZ, RZ, R23 ;  /* 0x000000ffff087224 */ /* 0x000fe400078e0017 */
[----:B------:R-:W-:Y:S01]  /*155a0*/  IMAD.MOV.U32 R28, RZ, RZ, R21 ;  /* 0x000000ffff1c7224 */ /* 0x000fe200078e0015 */
[----:B------:R-:W3:Y:S04]  /*155b0*/  LDL.LU.64 R22, [R1+0xea0] ;  /* 0x000ea00001167983 */ /* 0x000ee80000300a00 */
[----:B0-----:R-:W3:Y:S01]  /*155c0*/  LDL.LU.64 R20, [R1+0xe98] ;  /* 0x000e980001147983 */ /* 0x001ee20000300a00 */
[----:B------:R-:W-:-:S02]  /*155d0*/  IMAD.MOV.U32 R17, RZ, RZ, R3 ;  /* 0x000000ffff117224 */ /* 0x000fc400078e0003 */
[----:B------:R-:W-:Y:S02]  /*155e0*/  IMAD.MOV.U32 R18, RZ, RZ, R2 ;  /* 0x000000ffff127224 */ /* 0x000fe400078e0002 */
[----:B------:R-:W-:Y:S01]  /*155f0*/  IMAD.MOV.U32 R19, RZ, RZ, R0 ;  /* 0x000000ffff137224 */ /* 0x000fe200078e0000 */
[----:B---3--:R-:W-:Y:S01]  /*15600*/  HMMA.16816.F32 R24, R24, R4, R20 ;  /* 0x000000041818723c */ /* 0x008fe20000001814 */
[----:B------:R-:W2:Y:S01]  /*15610*/  LDL.LU.64 R22, [R1+0xe90] ;  /* 0x000e900001167983 */ /* 0x000ea20000300a00 */
[----:B------:R-:W2:Y:S11]  /*15620*/  LDL.LU.64 R20, [R1+0xe88] ;  /* 0x000e880001147983 */ /* 0x000eb60000300a00 */
[----:B------:R-:W-:Y:S11]  /*15630*/  @!UPT UIADD3 URZ, URZ, URZ, URZ ;  /* 0x0000003f3f3ff290 */ /* 0x000ff6000fffe03f */
[----:B------:R-:W-:Y:S02]  /*15640*/  IMAD.MOV.U32 R3, RZ, RZ, R26 ;  /* 0x000000ffff037224 */ /* 0x000fe400078e001a */
[----:B------:R-:W-:Y:S02]  /*15650*/  IMAD.MOV.U32 R2, RZ, RZ, R27 ;  /* 0x000000ffff027224 */ /* 0x000fe400078e001b */
[----:B------:R-:W-:Y:S02]  /*15660*/  IMAD.MOV.U32 R0, RZ, RZ, R24 ;  /* 0x000000ffff007224 */ /* 0x000fe400078e0018 */
[----:B------:R-:W-:Y:S01]  /*15670*/  IMAD.MOV.U32 R29, RZ, RZ, R25 ;  /* 0x000000ffff1d7224 */ /* 0x000fe200078e0019 */
[----:B------:R-:W2:Y:S01]  /*15680*/  LDL.LU.64 R26, [R1+0xe80] ;  /* 0x000e8000011a7983 */ /* 0x000ea20000300a00 */
[----:B------:R-:W2:Y:S02]  /*15690*/  LDL.LU.64 R24, [R1+0xe78] ;  /* 0x000e780001187983 */ /* 0x000ea40000300a00 */
[----:B------:R-:W3:Y:S01]  /*156a0*/  LDL.LU.64 R4, [R1+0x120] ;  /* 0x0001200001047983 */ /* 0x000ee20000300a00 */
[C---:B--2---:R-:W-:Y:S11]  /*156b0*/  HMMA.16816.F32 R20, R24.reuse, R10, R20 ;  /* 0x0000000a1814723c */ /* 0x044ff60000001814 */
        /* <DEDUP_REMOVED lines=9> */
[----:B------:R-:W-:Y:S10]  /*15750*/  @!UPT UIADD3 URZ, URZ, URZ, URZ ;  /* 0x0000003f3f3ff290 */ /* 0x000ff4000fffe03f */
[----:B------:R0:W-:Y:S01]  /*15760*/  STL.64 [R1+0x160], R24 ;  /* 0x0001601801007387 */ /* 0x0001e20000100a00 */
[----:B------:R1:W-:Y:S03]  /*15770*/  STL.64 [R1+0x168], R26 ;  /* 0x0001681a01007387 */ /* 0x0003e60000100a00 */
[----:B0-----:R-:W4:Y:S01]  /*15780*/  LDL.LU R24, [R1+0x10] ;  /* 0x0000100001187983 */ /* 0x001f220000300800 */
[----:B------:R-:W-:Y:S02]  /*15790*/  IMAD.MOV.U32 R25, RZ, RZ, R28 ;  /* 0x000000ffff197224 */ /* 0x000fe400078e001c */
[----:B------:R-:W3:Y:S02]  /*157a0*/  LDL.LU R28, [R1+0xe50] ;  /* 0x000e5000011c7983 */ /* 0x000ee40000300800 */
[----:B-1----:R-:W-:Y:S01]  /*157b0*/  IMAD.MOV.U32 R27, RZ, RZ, R8 ;  /* 0x000000ffff1b7224 */ /* 0x002fe200078e0008 */
[C---:B--2---:R-:W-:Y:S11]  /*157c0*/  HMMA.16816.F32 R12, R20.reuse, R10, R12 ;  /* 0x0000000a140c723c */ /* 0x044ff6000000180c */
[----:B------:R-:W-:Y:S11]  /*157d0*/  @!UPT UIADD3 URZ, URZ, URZ, URZ ;  /* 0x0000003f3f3ff290 */ /* 0x000ff6000fffe03f */
[----:B------:R-:W-:Y:S01]  /*157e0*/  @!UPT UIADD3 URZ, URZ, URZ, URZ ;  /* 0x0000003f3f3ff290 */ /* 0x000fe2000fffe03f */
[----:B------:R-:W-:Y:S01]  /*157f0*/  STL.64 [R1+0x150], R12 ;  /* 0x0001500c01007387 */ /* 0x000fe20000100a00 */
[----:B------:R0:W-:Y:S02]  /*15800*/  STL.64 [R1+0x158], R14 ;  /* 0x0001580e01007387 */ /* 0x0001e40000100a00 */
[----:B------:R-:W-:Y:S01]  /*15810*/  IMAD.MOV.U32 R8, RZ, RZ, R12 ;  /* 0x000000ffff087224 */ /* 0x000fe200078e000c */
[----:B0-----:R-:W2:Y:S01]  /*15820*/  LDL.LU.64 R14, [R1+0xe48] ;  /* 0x000e4800010e7983 */ /* 0x001ea20000300a00 */
[----:B------:R-:W2:Y:S03]  /*15830*/  LDL.LU.64 R12, [R1+0xe40] ;  /* 0x000e4000010c7983 */ /* 0x000ea60000300a00 */
[----:B------:R-:W-:Y:S01]  /*15840*/  STL [R1+0xcc0], R8 ;  /* 0x000cc00801007387 */ /* 0x000fe20000100800 */
[----:B--2---:R-:W-:Y:S01]  /*15850*/  HMMA.16816.F32 R20, R20, R6, R12 ;  /* 0x000000061414723c */ /* 0x004fe2000000180c */
[----:B------:R-:W2:Y:S01]  /*15860*/  LDL.LU.64 R14, [R1+0xe38] ;  /* 0x000e3800010e7983 */ /* 0x000ea20000300a00 */
[----:B------:R-:W2:Y:S02]  /*15870*/  LDL.LU.64 R12, [R1+0xe30] ;  /* 0x000e3000010c7983 */ /* 0x000ea40000300a00 */
[----:B------:R-:W-:Y:S11]  /*15880*/  IMAD.MOV.U32 R26, RZ, RZ, R9 ;  /* 0x000000ffff1a7224 */ /* 0x000ff600078e0009 */
[----:B------:R-:W-:Y:S09]  /*15890*/  @!UPT UIADD3 URZ, URZ, URZ, URZ ;  /* 0x0000003f3f3ff290 */ /* 0x000ff2000fffe03f */
[----:B------:R-:W-:Y:S01]  /*158a0*/  IMAD.MOV.U32 R9, RZ, RZ, R20 ;  /* 0x000000ffff097224 */ /* 0x000fe200078e0014 */
[----:B------:R0:W-:Y:S01]  /*158b0*/  STL.64 [R1+0x130], R20 ;  /* 0x0001301401007387 */ /* 0x0001e20000100a00 */
[----:B------:R-:W-:Y:S02]  /*158c0*/  STL.64 [R1+0x138], R22 ;  /* 0x0001381601007387 */ /* 0x000fe40000100a00 */
[----:B0-----:R-:W-:Y:S02]  /*158d0*/  IMAD.MOV.U32 R20, RZ, RZ, R0 ;  /* 0x000000ffff147224 */ /* 0x001fe400078e0000 */
[----:B------:R-:W3:Y:S01]  /*158e0*/  LDL.LU R0, [R1+0xe28] ;  /* 0x000e280001007983 */ /* 0x000ee20000300800 */
[----:B------:R0:W-:Y:S03]  /*158f0*/  STL [R1+0xcc4], R9 ;  /* 0x000cc40901007387 */ /* 0x0001e60000100800 */
[----:B0-----:R-:W3:Y:S01]  /*15900*/  LDL.LU.64 R8, [R1+0x118] ;  /* 0x0001180001087983 */ /* 0x001ee20000300a00 */
        /* <DEDUP_REMOVED lines=8> */
[----:B------:R-:W4:Y:S01]  /*15990*/  LDL.LU.64 R18, [R1+0xe10] ;  /* 0x000e100001127983 */ /* 0x000f220000300a00 */
[----:B------:R-:W4:Y:S02]  /*159a0*/  LDL.LU.64 R16, [R1+0xe08] ;  /* 0x000e080001107983 */ /* 0x000f240000300a00 */
[----:B------:R-:W-:-:S02]  /*159b0*/  IMAD.MOV.U32 R22, RZ, RZ, R3 ;  /* 0x000000ffff167224 */ /* 0x000fc400078e0003 */
[----:B------:R-:W-:-:S04]  /*159c0*/  IMAD.MOV.U32 R3, RZ, RZ, c[0x0][0x188] ;  /* 0x00006200ff037624 */ /* 0x000fc800078e00ff */
[----:B------:R-:W-:Y:S02]  /*159d0*/  IMAD.SHL.U32 R3, R3, 0x80, RZ ;  /* 0x0000008003037824 */ /* 0x000fe400078e00ff */
[----:B------:R-:W-:Y:S02]  /*159e0*/  IMAD.MOV.U32 R21, RZ, RZ, R29 ;  /* 0x000000ffff157224 */ /* 0x000fe400078e001d */
[----:B------:R-:W-:Y:S02]  /*159f0*/  IMAD.MOV.U32 R23, RZ, RZ, R2 ;  /* 0x000000ffff177224 */ /* 0x000fe400078e0002 */
[----:B------:R-:W-:-:S05]  /*15a00*/  IMAD.SHL.U32 R3, R3, 0x2, RZ ;  /* 0x0000000203037824 */ /* 0x000fca00078e00ff */
[-C--:B---3--:R-:W-:Y:S02]  /*15a10*/  IADD3 R2, P0, R4, R3.reuse, RZ ;  /* 0x0000000304027210 */ /* 0x088fe40007f1e0ff */
[----:B------:R-:W-:Y:S01]  /*15a20*/  STL.64 [R1+0x40], R12 ;  /* 0x0000400c01007387 */ /* 0x000fe20000100a00 */
[----:B------:R0:W-:Y:S01]  /*15a30*/  STL.64 [R1+0x48], R14 ;  /* 0x0000480e01007387 */ /* 0x0001e20000100a00 */
[----:B------:R-:W-:Y:S01]  /*15a40*/  IADD3 R3, P1, R8, R3, RZ ;  /* 0x0000000308037210 */ /* 0x000fe20007f3e0ff */
[----:B------:R-:W-:Y:S02]  /*15a50*/  IMAD.X R4, R5, 0x1, R0, P0 ;  /* 0x0000000105047824 */ /* 0x000fe400000e0600 */
[----:B0-----:R-:W-:-:S05]  /*15a60*/  IMAD.MOV.U32 R15, RZ, RZ, R14 ;  /* 0x000000ffff0f7224 */ /* 0x001fca00078e000e */
[----:B------:R0:W-:Y:S01]  /*15a70*/  STL [R1+0xcc8], R15 ;  /* 0x000cc80f01007387 */ /* 0x0001e20000100800 */
[----:B------:R-:W-:Y:S01]  /*15a80*/  IADD3 R28, R28, 0x1, RZ ;  /* 0x000000011c1c7810 */ /* 0x000fe20007ffe0ff */
[----:B------:R-:W-:Y:S01]  /*15a90*/  IMAD.X R5, R9, 0x1, R0, P1 ;  /* 0x0000000109057824 */ /* 0x000fe200008e0600 */
[C---:B----4-:R-:W-:Y:S08]  /*15aa0*/  HMMA.16816.F32 R24, R16.reuse, R10, R24 ;  /* 0x0000000a1018723c */ /* 0x050ff00000001818 */
[----:B0-----:R-:W-:Y:S11]  /*15ab0*/  HMMA.16816.F32 R12, R16, R6, R20 ;  /* 0x00000006100c723c */ /* 0x001ff60000001814 */
[----:B------:R-:W-:Y:S04]  /*15ac0*/  @!UPT UIADD3 URZ, URZ, URZ, URZ ;  /* 0x0000003f3f3ff290 */ /* 0x000fe8000fffe03f */
[----:B------:R-:W-:Y:S01]  /*15ad0*/  STL [R1+0xcd8], R24 ;  /* 0x000cd81801007387 */ /* 0x000fe20000100800 */
[----:B------:R-:W-:Y:S02]  /*15ae0*/  STL [R1+0xcd4], R25 ;  /* 0x000cd41901007387 */ /* 0x000fe40000100800 */
[----:B------:R-:W-:Y:S02]  /*15af0*/  STL [R1+0xcd0], R26 ;  /* 0x000cd01a01007387 */ /* 0x000fe40000100800 */
[----:B------:R-:W-:Y:S01]  /*15b00*/  STL [R1+0xccc], R27 ;  /* 0x000ccc1b01007387 */ /* 0x000fe20000100800 */
[----:B------:R-:W-:Y:S01]  /*15b10*/  STL [R1+0xcdc], R2 ;  /* 0x000cdc0201007387 */ /* 0x000fe20000100800 */
[----:B------:R-:W-:Y:S02]  /*15b20*/  STL [R1+0xce0], R3 ;  /* 0x000ce00301007387 */ /* 0x000fe40000100800 */
[----:B------:R0:W-:Y:S02]  /*15b30*/  STL [R1+0xce4], R4 ;  /* 0x000ce40401007387 */ /* 0x0001e40000100800 */
[----:B0-----:R-:W-:-:S04]  /*15b40*/  IMAD.MOV.U32 R4, RZ, RZ, c[0x0][0x188] ;  /* 0x00006200ff047624 */ /* 0x001fc800078e00ff */
[----:B------:R-:W-:Y:S01]  /*15b50*/  IMAD.SHL.U32 R4, R4, 0x80, RZ ;  /* 0x0000008004047824 */ /* 0x000fe200078e00ff */
[----:B------:R-:W-:Y:S03]  /*15b60*/  STL [R1+0x440], R28 ;  /* 0x0004401c01007387 */ /* 0x000fe60000100800 */
[----:B------:R-:W-:Y:S01]  /*15b70*/  IMAD.SHL.U32 R4, R4, 0x2, RZ ;  /* 0x0000000204047824 */ /* 0x000fe200078e00ff */
[----:B------:R-:W-:Y:S01]  /*15b80*/  STL [R1+0xdfc], R0 ;  /* 0x000dfc0001007387 */ /* 0x000fe20000100800 */
[----:B------:R-:W-:Y:S03]  /*15b90*/  STL [R1+0xce8], R5 ;  /* 0x000ce80501007387 */ /* 0x000fe60000100800 */
[----:B------:R0:W-:Y:S01]  /*15ba0*/  STL [R1+0xe00], R4 ;  /* 0x000e000401007387 */ /* 0x0001e20000100800 */
[----:B------:R-:W-:Y:S02]  /*15bb0*/  STL.64 [R1+0x140], R12 ;  /* 0x0001400c01007387 */ /* 0x000fe40000100a00 */
[----:B------:R1:W-:Y:S01]  /*15bc0*/  STL.64 [R1+0x148], R14 ;  /* 0x0001480e01007387 */ /* 0x0003e20000100a00 */
[----:B0-----:R-:W2:Y:S01]  /*15bd0*/  LDL R4, [R1+0xc9c] ;  /* 0x000c9c0001047983 */ /* 0x001ea20000100800 */
[----:B------:R-:W3:Y:S02]  /*15be0*/  LDL.LU R16, [R1+0xad0] ;  /* 0x000ad00001107983 */ /* 0x000ee40000300800 */
[----:B------:R-:W4:Y:S02]  /*15bf0*/  LDL.LU R17, [R1+0xac8] ;  /* 0x000ac80001117983 */ /* 0x000f240000300800 */
        /* <DEDUP_REMOVED lines=8> */
[----:B------:R-:W-:Y:S01]  /*15c80*/  IMAD.MOV.U32 R7, RZ, RZ, R15 ;  /* 0x000000ffff077224 */ /* 0x000fe200078e000f */
[----:B------:R-:W3:Y:S01]  /*15c90*/  LDL.LU R24, [R1+0xacc] ;  /* 0x000acc0001187983 */ /* 0x000ee20000300800 */
[----:B------:R-:W-:-:S02]  /*15ca0*/  IMAD.MOV.U32 R10, RZ, RZ, R12 ;  /* 0x000000ffff0a7224 */ /* 0x000fc400078e000c */
[----:B-1----:R-:W3:Y:S02]  /*15cb0*/  LDL.LU R15, [R1+0xaa0] ;  /* 0x000aa000010f7983 */ /* 0x002ee40000300800 */
[----:B------:R-:W-:Y:S01]  /*15cc0*/  IMAD.MOV.U32 R11, RZ, RZ, R13 ;  /* 0x000000ffff0b7224 */ /* 0x000fe200078e000d */
[----:B------:R-:W3:Y:S01]  /*15cd0*/  LDL.LU R12, [R1+0xac4] ;  /* 0x000ac400010c7983 */ /* 0x000ee20000300800 */
[----:B------:R-:W-:Y:S02]  /*15ce0*/  IMAD.MOV.U32 R6, RZ, RZ, R14 ;  /* 0x000000ffff067224 */ /* 0x000fe400078e000e */
        /* <DEDUP_REMOVED lines=8> */
[----:B------:R-:W-:-:S02]  /*15d70*/  IMAD.MOV.U32 R0, RZ, RZ, R28 ;  /* 0x000000ffff007224 */ /* 0x000fc400078e001c */
[----:B------:R-:W3:Y:S01]  /*15d80*/  LDL.LU R29, [R1+0xa78] ;  /* 0x000a7800011d7983 */ /* 0x000ee20000300800 */
[----:B------:R-:W3:Y:S01]  /*15d90*/  LDL.LU R28, [R1+0xa9c] ;  /* 0x000a9c00011c7983 */ /* 0x000ee20000300800 */
[----:B------:R0:W-:Y:S03]  /*15da0*/  STL [R1+0xcf8], R10 ;  /* 0x000cf80a01007387 */ /* 0x0001e60000100800 */
[----:B0-----:R-:W3:Y:S01]  /*15db0*/  LDL.LU R10, [R1+0xad8] ;  /* 0x000ad800010a7983 */ /* 0x001ee20000300800 */
[----:B------:R0:W-:Y:S03]  /*15dc0*/  STL [R1+0xcf4], R11 ;  /* 0x000cf40b01007387 */ /* 0x0001e60000100800 */
[----:B0-----:R-:W3:Y:S01]  /*15dd0*/  LDL.LU R11, [R1+0xae0] ;  /* 0x000ae000010b7983 */ /* 0x001ee20000300800 */
[----:B------:R0:W-:Y:S03]  /*15de0*/  STL [R1+0xcf0], R6 ;  /* 0x000cf00601007387 */ /* 0x0001e60000100800 */
[----:B0-----:R-:W3:Y:S01]  /*15df0*/  LDL.LU R6, [R1+0xae8] ;  /* 0x000ae80001067983 */ /* 0x001ee20000300800 */
[----:B------:R0:W-:Y:S03]  /*15e00*/  STL [R1+0xcec], R7 ;  /* 0x000cec0701007387 */ /* 0x0001e60000100800 */
[----:B0-----:R-:W3:Y:S01]  /*15e10*/  LDL.LU R7, [R1+0xaf0] ;  /* 0x000af00001077983 */ /* 0x001ee20000300800 */
[----:B--2---:R-:W-:-:S03]  /*15e20*/  ISETP.NE.U32.AND P0, PT, R0, R4, PT ;  /* 0x000000040000720c */ /* 0x004fc60003f05070 */
[----:B------:R-:W3:Y:S01]  /*15e30*/  LDL.LU R4, [R1+0xe00] ;  /* 0x000e000001047983 */ /* 0x000ee20000300800 */
[----:B------:R-:W2:Y:S01]  /*15e40*/  LDL.LU R0, [R1+0xdfc] ;  /* 0x000dfc0001007983 */ /* 0x000ea20000300800 */
[-C--:B---3--:R-:W-:Y:S02]  /*15e50*/  IADD3 R7, P5, R7, R4.reuse, RZ ;  /* 0x0000000407077210 */ /* 0x088fe40007fbe0ff */
[-C--:B------:R-:W-:Y:S02]  /*15e60*/  IADD3 R6, P6, R6, R4.reuse, RZ ;  /* 0x0000000406067210 */ /* 0x080fe40007fde0ff */
[-C--:B------:R-:W-:Y:S02]  /*15e70*/  IADD3 R11, P1, R11, R4.reuse, RZ ;  /* 0x000000040b0b7210 */ /* 0x080fe40007f3e0ff */
[-C--:B------:R-:W-:Y:S02]  /*15e80*/  IADD3 R10, P2, R10, R4.reuse, RZ ;  /* 0x000000040a0a7210 */ /* 0x080fe40007f5e0ff */
[-C--:B------:R-:W-:Y:S01]  /*15e90*/  IADD3 R16, P3, R16, R4.reuse, RZ ;  /* 0x0000000410107210 */ /* 0x080fe20007f7e0ff */
[----:B------:R-:W-:Y:S01]  /*15ea0*/  STL [R1+0xaf0], R7 ;  /* 0x000af00701007387 */ /* 0x000fe20000100800 */
[-C--:B----4-:R-:W-:Y:S01]  /*15eb0*/  IADD3 R17, P4, R17, R4.reuse, RZ ;  /* 0x0000000411117210 */ /* 0x090fe20007f9e0ff */
[----:B------:R-:W-:Y:S02]  /*15ec0*/  STL [R1+0xae8], R6 ;  /* 0x000ae80601007387 */ /* 0x000fe40000100800 */
[--C-:B--2---:R-:W-:Y:S01]  /*15ed0*/  IMAD.X R18, R18, 0x1, R0.reuse, P5 ;  /* 0x0000000112127824 */ /* 0x104fe200028e0600 */
[----:B------:R-:W-:Y:S01]  /*15ee0*/  STL [R1+0xae0], R11 ;  /* 0x000ae00b01007387 */ /* 0x000fe20000100800 */
[-C--:B------:R-:W-:Y:S01]  /*15ef0*/  IADD3 R19, P5, R19, R4.reuse, RZ ;  /* 0x0000000413137210 */ /* 0x080fe20007fbe0ff */
[----:B------:R-:W-:Y:S02]  /*15f00*/  STL [R1+0xad8], R10 ;  /* 0x000ad80a01007387 */ /* 0x000fe40000100800 */
[--C-:B------:R-:W-:Y:S01]  /*15f10*/  IMAD.X R5, R5, 0x1, R0.reuse, P6 ;  /* 0x0000000105057824 */ /* 0x100fe200030e0600 */
        /* <DEDUP_REMOVED lines=31> */
[----:B------:R-:W-:Y:S02]  /*16110*/  STL [R1+0xab4], R20 ;  /* 0x000ab41401007387 */ /* 0x000fe40000100800 */
[--C-:B------:R-:W-:Y:S01]  /*16120*/  IMAD.X R8, R8, 0x1, R0.reuse, P2 ;  /* 0x0000000108087824 */ /* 0x100fe200010e0600 */
[----:B------:R-:W-:Y:S01]  /*16130*/  STL [R1+0xa88], R21 ;  /* 0x000a881501007387 */ /* 0x000fe20000100800 */
[----:B------:R-:W-:Y:S01]  /*16140*/  IADD3 R29, P2, R29, R4, RZ ;  /* 0x000000041d1d7210 */ /* 0x000fe20007f5e0ff */
[----:B------:R-:W-:Y:S02]  /*16150*/  STL [R1+0xaac], R22 ;  /* 0x000aac1601007387 */ /* 0x000fe40000100800 */
[----:B------:R-:W-:Y:S01]  /*16160*/  STL [R1+0xa80], R23 ;  /* 0x000a801701007387 */ /* 0x000fe20000100800 */
[----:B------:R0:W-:Y:S01]  /*16170*/  STL [R1+0xdf8], R0 ;  /* 0x000df80001007387 */ /* 0x0001e20000100800 */
[----:B------:R-:W-:-:S02]  /*16180*/  IMAD.X R28, R28, 0x1, R0, P3 ;  /* 0x000000011c1c7824 */ /* 0x000fc400018e0600 */
[----:B------:R-:W-:Y:S01]  /*16190*/  STL [R1+0xaa4], R8 ;  /* 0x000aa40801007387 */ /* 0x000fe20000100800 */
[----:B0-----:R-:W2:Y:S01]  /*161a0*/  LDL.LU R0, [R1+0xa70] ;  /* 0x000a700001007983 */ /* 0x001ea20000300800 */
[----:B------:R-:W-:Y:S02]  /*161b0*/  STL [R1+0xa78], R29 ;  /* 0x000a781d01007387 */ /* 0x000fe40000100800 */
[----:B------:R-:W3:Y:S02]  /*161c0*/  LDL.LU R7, [R1+0xa60] ;  /* 0x000a600001077983 */ /* 0x000ee40000300800 */
[----:B------:R-:W-:Y:S01]  /*161d0*/  STL [R1+0xa9c], R28 ;  /* 0x000a9c1c01007387 */ /* 0x000fe20000100800 */
[----:B---3--:R0:W-:Y:S04]  /*161e0*/  STL [R1+0xdec], R7 ;  /* 0x000dec0701007387 */ /* 0x0081e80000100800 */
[----:B0-----:R-:W3:Y:S04]  /*161f0*/  LDL.LU R7, [R1+0xa8c] ;  /* 0x000a8c0001077983 */ /* 0x001ee80000300800 */
[----:B---3--:R0:W-:Y:S04]  /*16200*/  STL [R1+0xdf0], R7 ;  /* 0x000df00701007387 */ /* 0x0081e80000100800 */
[----:B0-----:R-:W3:Y:S01]  /*16210*/  LDL.LU R7, [R1+0xa68] ;  /* 0x000a680001077983 */ /* 0x001ee20000300800 */
[----:B--2---:R-:W-:-:S03]  /*16220*/  IADD3 R0, P3, R0, R4, RZ ;  /* 0x0000000400007210 */ /* 0x004fc60007f7e0ff */
[----:B---3--:R0:W-:Y:S04]  /*16230*/  STL [R1+0xdf4], R7 ;  /* 0x000df40701007387 */ /* 0x0081e80000100800 */
[----:B0-----:R-:W2:Y:S01]  /*16240*/  LDL.LU R7, [R1+0xa94] ;  /* 0x000a940001077983 */ /* 0x001ea20000300800 */
[----:B------:R-:W3:Y:S02]  /*16250*/  LDL.LU R6, [R1+0xa84] ;  /* 0x000a840001067983 */ /* 0x000ee40000300800 */
[----:B------:R-:W4:Y:S02]  /*16260*/  LDL.LU R11, [R1+0xa58] ;  /* 0x000a5800010b7983 */ /* 0x000f240000300800 */
        /* <DEDUP_REMOVED lines=24> */
[----:B------:R0:W-:Y:S02]  /*163f0*/  STL [R1+0xa70], R0 ;  /* 0x000a700001007387 */ /* 0x0001e40000100800 */
[----:B0-----:R-:W2:Y:S02]  /*16400*/  LDL.LU R0, [R1+0xdf8] ;  /* 0x000df80001007983 */ /* 0x001ea40000300800 */
[----:B--2---:R-:W-:-:S05]  /*16410*/  IMAD.X R7, R7, 0x1, R0, P4 ;  /* 0x0000000107077824 */ /* 0x004fca00020e0600 */
[----:B------:R0:W-:Y:S04]  /*16420*/  STL [R1+0xa94], R7 ;  /* 0x000a940701007387 */ /* 0x0001e80000100800 */
[----:B0-----:R-:W2:Y:S02]  /*16430*/  LDL.LU R7, [R1+0xdf4] ;  /* 0x000df40001077983 */ /* 0x001ea40000300800 */
[----:B--2---:R-:W-:-:S05]  /*16440*/  IADD3 R7, P4, R7, R4, RZ ;  /* 0x0000000407077210 */ /* 0x004fca0007f9e0ff */
[----:B------:R0:W-:Y:S04]  /*16450*/  STL [R1+0xa68], R7 ;  /* 0x000a680701007387 */ /* 0x0001e80000100800 */
[----:B0-----:R-:W2:Y:S02]  /*16460*/  LDL.LU R7, [R1+0xdf0] ;  /* 0x000df00001077983 */ /* 0x001ea40000300800 */
[----:B--2---:R-:W-:-:S05]  /*16470*/  IMAD.X R7, R7, 0x1, R0, P5 ;  /* 0x0000000107077824 */ /* 0x004fca00028e0600 */
[----:B------:R0:W-:Y:S04]  /*16480*/  STL [R1+0xa8c], R7 ;  /* 0x000a8c0701007387 */ /* 0x0001e80000100800 */
[----:B0-----:R-:W2:Y:S01]  /*16490*/  LDL.LU R7, [R1+0xdec] ;  /* 0x000dec0001077983 */ /* 0x001ea20000300800 */
[--C-:B---3--:R-:W-:Y:S01]  /*164a0*/  IMAD.X R6, R6, 0x1, R0.reuse, P6 ;  /* 0x0000000106067824 */ /* 0x108fe200030e0600 */
[-C--:B----4-:R-:W-:Y:S01]  /*164b0*/  IADD3 R11, P6, R11, R4.reuse, RZ ;  /* 0x000000040b0b7210 */ /* 0x090fe20007fde0ff */
[--C-:B------:R-:W-:Y:S01]  /*164c0*/  IMAD.X R10, R10, 0x1, R0.reuse, P1 ;  /* 0x000000010a0a7824 */ /* 0x100fe200008e0600 */
[-C--:B------:R-:W-:Y:S01]  /*164d0*/  IADD3 R16, P1, R16, R4.reuse, RZ ;  /* 0x0000000410107210 */ /* 0x080fe20007f3e0ff */
        /* <DEDUP_REMOVED lines=16> */
[----:B------:R-:W-:Y:S01]  /*165e0*/  IMAD.X R29, R29, 0x1, R0, P6 ;  /* 0x000000011d1d7824 */ /* 0x000fe200030e0600 */
[----:B------:R-:W-:-:S02]  /*165f0*/  IADD3 R28, P6, R28, R4, RZ ;  /* 0x000000041c1c7210 */ /* 0x000fc40007fde0ff */
[----:B--2---:R-:W-:-:S05]  /*16600*/  IADD3 R7, P5, R7, R4, RZ ;  /* 0x0000000407077210 */ /* 0x004fca0007fbe0ff */
[----:B------:R-:W-:Y:S01]  /*16610*/  STL [R1+0xa60], R7 ;  /* 0x000a600701007387 */ /* 0x000fe20000100800 */
[----:B------:R-:W-:Y:S02]  /*16620*/  STL [R1+0xa84], R6 ;  /* 0x000a840601007387 */ /* 0x000fe40000100800 */
[----:B------:R-:W-:Y:S02]  /*16630*/  STL [R1+0xa58], R11 ;  /* 0x000a580b01007387 */ /* 0x000fe40000100800 */
[----:B------:R-:W-:Y:S01]  /*16640*/  STL [R1+0xa7c], R10 ;  /* 0x000a7c0a01007387 */ /* 0x000fe20000100800 */
[----:B------:R-:W-:Y:S01]  /*16650*/  STL [R1+0xa50], R16 ;  /* 0x000a501001007387 */ /* 0x000fe20000100800 */
[----:B------:R-:W-:Y:S02]  /*16660*/  STL [R1+0xa74], R17 ;  /* 0x000a741101007387 */ /* 0x000fe40000100800 */
[----:B------:R-:W-:Y:S02]  /*16670*/  STL [R1+0xa48], R18 ;  /* 0x000a481201007387 */ /* 0x000fe40000100800 */
[--C-:B------:R-:W-:Y:S01]  /*16680*/  IMAD.X R27, R27, 0x1, R0.reuse, P5 ;  /* 0x000000011b1b7824 */ /* 0x100fe200028e0600 */
[----:B------:R-:W-:Y:S01]  /*16690*/  STL [R1+0xa6c], R19 ;  /* 0x000a6c1301007387 */ /* 0x000fe20000100800 */
[----:B------:R-:W-:Y:S01]  /*166a0*/  IADD3 R26, P5, R26, R4, RZ ;  /* 0x000000041a1a7210 */ /* 0x000fe20007fbe0ff */
[----:B------:R-:W-:Y:S02]  /*166b0*/  STL [R1+0xa40], R5 ;  /* 0x000a400501007387 */ /* 0x000fe40000100800 */
[----:B------:R-:W-:Y:S01]  /*166c0*/  STL [R1+0xa64], R3 ;  /* 0x000a640301007387 */ /* 0x000fe20000100800 */
[----:B------:R-:W-:Y:S01]  /*166d0*/  STL [R1+0xa38], R2 ;  /* 0x000a380201007387 */ /* 0x000fe20000100800 */
[----:B------:R-:W-:Y:S02]  /*166e0*/  STL [R1+0xa5c], R27 ;  /* 0x000a5c1b01007387 */ /* 0x000fe40000100800 */
[----:B------:R-:W-:Y:S02]  /*166f0*/  STL [R1+0xa30], R26 ;  /* 0x000a301a01007387 */ /* 0x000fe40000100800 */
[----:B------:R-:W-:Y:S01]  /*16700*/  STL [R1+0xa54], R25 ;  /* 0x000a541901007387 */ /* 0x000fe20000100800 */
[----:B------:R-:W-:Y:S01]  /*16710*/  STL [R1+0xa28], R24 ;  /* 0x000a281801007387 */ /* 0x000fe20000100800 */
[----:B------:R-:W-:Y:S02]  /*16720*/  STL [R1+0xa4c], R15 ;  /* 0x000a4c0f01007387 */ /* 0x000fe40000100800 */
[----:B------:R-:W-:Y:S02]  /*16730*/  STL [R1+0xa20], R12 ;  /* 0x000a200c01007387 */ /* 0x000fe40000100800 */
[----:B------:R-:W-:Y:S01]  /*16740*/  STL [R1+0xa44], R13 ;  /* 0x000a440d01007387 */ /* 0x000fe20000100800 */
[----:B------:R-:W-:Y:S01]  /*16750*/  STL [R1+0xa18], R14 ;  /* 0x000a180e01007387 */ /* 0x000fe20000100800 */
[----:B------:R-:W-:-:S02]  /*16760*/  IMAD.X R23, R23, 0x1, R0, P5 ;  /* 0x0000000117177824 */ /* 0x000fc400028e0600 */
[----:B------:R-:W-:Y:S02]  /*16770*/  STL [R1+0xa3c], R9 ;  /* 0x000a3c0901007387 */ /* 0x000fe40000100800 */
[----:B------:R-:W-:Y:S01]  /*16780*/  STL [R1+0xa10], R20 ;  /* 0x000a101401007387 */ /* 0x000fe20000100800 */
[----:B------:R-:W-:Y:S01]  /*16790*/  IADD3 R8, P5, R8, R4, RZ ;  /* 0x0000000408087210 */ /* 0x000fe20007fbe0ff */
[----:B------:R-:W-:Y:S01]  /*167a0*/  STL [R1+0xa34], R21 ;  /* 0x000a341501007387 */ /* 0x000fe20000100800 */
[----:B------:R-:W-:Y:S02]  /*167b0*/  STL [R1+0xa08], R22 ;  /* 0x000a081601007387 */ /* 0x000fe40000100800 */
[----:B------:R-:W-:Y:S02]  /*167c0*/  STL [R1+0xa2c], R23 ;  /* 0x000a2c1701007387 */ /* 0x000fe40000100800 */
[----:B------:R0:W-:Y:S01]  /*167d0*/  STL [R1+0xde8], R4 ;  /* 0x000de80401007387 */ /* 0x0001e20000100800 */
[----:B------:R-:W-:Y:S04]  /*167e0*/  STL [R1+0xa00], R8 ;  /* 0x000a000801007387 */ /* 0x000fe80000100800 */
        /* <DEDUP_REMOVED lines=8> */
[----:B--2---:R-:W-:-:S03]  /*16870*/  IMAD.X R4, R4, 0x1, R0, P1 ;  /* 0x0000000104047824 */ /* 0x004fc600008e0600 */
        /* <DEDUP_REMOVED lines=30> */
[----:B--2---:R-:W-:-:S05]  /*16a60*/  IADD3 R7, P1, R7, R4, RZ ;  /* 0x0000000407077210 */ /* 0x004fca0007f3e0ff */
[----:B------:R0:W-:Y:S04]  /*16a70*/  STL [R1+0x9f0], R7 ;  /* 0x0009f00701007387 */ /* 0x0001e80000100800 */
[----:B0-----:R-:W2:Y:S02]  /*16a80*/  LDL.LU R7, [R1+0xde4] ;  /* 0x000de40001077983 */ /* 0x001ea40000300800 */
[----:B--2---:R-:W-:-:S05]  /*16a90*/  IMAD.X R7, R7, 0x1, R0, P2 ;  /* 0x0000000107077824 */ /* 0x004fca00010e0600 */
[----:B------:R0:W-:Y:S04]  /*16aa0*/  STL [R1+0xa14], R7 ;  /* 0x000a140701007387 */ /* 0x0001e80000100800 */
[----:B0-----:R-:W2:Y:S02]  /*16ab0*/  LDL.LU R7, [R1+0xde0] ;  /* 0x000de00001077983 */ /* 0x001ea40000300800 */
[----:B--2---:R-:W-:-:S05]  /*16ac0*/  IADD3 R7, P2, R7, R4, RZ ;  /* 0x0000000407077210 */ /* 0x004fca0007f5e0ff */
[----:B------:R0:W-:Y:S04]  /*16ad0*/  STL [R1+0x9e8], R7 ;  /* 0x0009e80701007387 */ /* 0x0001e80000100800 */
[----:B0-----:R-:W2:Y:S01]  /*16ae0*/  LDL.LU R7, [R1+0xddc] ;  /* 0x000ddc0001077983 */ /* 0x001ea20000300800 */
[--C-:B----4-:R-:W-:Y:S01]  /*16af0*/  IMAD.X R11, R11, 0x1, R0.reuse, P4 ;  /* 0x000000010b0b7824 */ /* 0x110fe200020e0600 */
        /* <DEDUP_REMOVED lines=18> */
[----:B------:R-:W-:Y:S01]  /*16c20*/  IADD3 R23, P2, R23, R4, RZ ;  /* 0x0000000417177210 */ /* 0x000fe20007f5e0ff */
[----:B------:R-:W-:-:S02]  /*16c30*/  IMAD.X R28, R28, 0x1, R0, P4 ;  /* 0x000000011c1c7824 */ /* 0x000fc400020e0600 */
[----:B--2---:R-:W-:Y:S01]  /*16c40*/  IMAD.X R7, R7, 0x1, R0, P3 ;  /* 0x0000000107077824 */ /* 0x004fe200018e0600 */
[----:B---3--:R-:W-:-:S04]  /*16c50*/  IADD3 R6, P3, R6, R4, RZ ;  /* 0x0000000406067210 */ /* 0x008fc80007f7e0ff */
[----:B------:R-:W-:Y:S01]  /*16c60*/  STL [R1+0xa0c], R7 ;  /* 0x000a0c0701007387 */ /* 0x000fe20000100800 */
[----:B------:R-:W-:Y:S02]  /*16c70*/  STL [R1+0x9e0], R6 ;  /* 0x0009e00601007387 */ /* 0x000fe40000100800 */
[----:B------:R-:W-:Y:S02]  /*16c80*/  STL [R1+0xa04], R11 ;  /* 0x000a040b01007387 */ /* 0x000fe40000100800 */
[----:B------:R-:W-:Y:S01]  /*16c90*/  STL [R1+0x9d8], R10 ;  /* 0x0009d80a01007387 */ /* 0x000fe20000100800 */
[----:B------:R-:W-:Y:S01]  /*16ca0*/  STL [R1+0x9fc], R16 ;  /* 0x0009fc1001007387 */ /* 0x000fe20000100800 */
[----:B------:R-:W-:Y:S02]  /*16cb0*/  STL [R1+0x9d0], R17 ;  /* 0x0009d01101007387 */ /* 0x000fe40000100800 */
        /* <DEDUP_REMOVED lines=17> */
[----:B------:R-:W-:-:S02]  /*16dd0*/  IMAD.X R8, R8, 0x1, R0, P3 ;  /* 0x0000000108087824 */ /* 0x000fc400018e0600 */
[----:B------:R-:W-:Y:S01]  /*16de0*/  STL [R1+0x990], R21 ;  /* 0x0009901501007387 */ /* 0x000fe20000100800 */
[-C--:B------:R-:W-:Y:S01]  /*16df0*/  IADD3 R29, P3, R29, R4.reuse, RZ ;  /* 0x000000041d1d7210 */ /* 0x080fe20007f7e0ff */
[----:B------:R-:W-:Y:S01]  /*16e00*/  STL [R1+0x9b4], R22 ;  /* 0x0009b41601007387 */ /* 0x000fe20000100800 */
[----:B------:R-:W-:Y:S02]  /*16e10*/  STL [R1+0x988], R23 ;  /* 0x0009881701007387 */ /* 0x000fe40000100800 */
[----:B------:R0:W-:Y:S02]  /*16e20*/  STL [R1+0xdd8], R0 ;  /* 0x000dd80001007387 */ /* 0x0001e40000100800 */
        /* <DEDUP_REMOVED lines=1367> */
[----:B------:R-:W-:Y:S01]  /*1c3a0*/  IADD3 R24, P1, R24, UR8, RZ ;  /* 0x0000000818187c10 */ /* 0x000fe2000ff3e0ff */
[--C-:B------:R-:W-:Y:S01]  /*1c3b0*/  IMAD.X R25, R25, 0x1, R0.reuse, P2 ;  /* 0x0000000119197824 */ /* 0x100fe200010e0600 */
[----:B------:R-:W-:Y:S01]  /*1c3c0*/  IADD3 R26, P2, R26, UR8, RZ ;  /* 0x000000081a1a7c10 */ /* 0x000fe2000ff5e0ff */
[--C-:B------:R-:W-:Y:S01]  /*1c3d0*/  IMAD.X R27, R27, 0x1, R0.reuse, P3 ;  /* 0x000000011b1b7824 */ /* 0x100fe200018e0600 */
[----:B------:R-:W-:Y:S01]  /*1c3e0*/  IADD3 R15, P3, R15, UR8, RZ ;  /* 0x000000080f0f7c10 */ /* 0x000fe2000ff7e0ff */
[--C-:B------:R-:W-:Y:S01]  /*1c3f0*/  IMAD.X R29, R29, 0x1, R0.reuse, P5 ;  /* 0x000000011d1d7824 */ /* 0x100fe200028e0600 */
[----:B------:R-:W-:Y:S01]  /*1c400*/  IADD3 R28, P5, R28, UR8, RZ ;  /* 0x000000081c1c7c10 */ /* 0x000fe2000ffbe0ff */
[----:B--2---:R-:W-:Y:S01]  /*1c410*/  IMAD.X R10, R10, 0x1, R0, P4 ;  /* 0x000000010a0a7824 */ /* 0x004fe200020e0600 */
[----:B---3--:R-:W-:-:S04]  /*1c420*/  IADD3 R11, P4, R11, R4, RZ ;  /* 0x000000040b0b7210 */ /* 0x008fc80007f9e0ff */
[----:B------:R0:W-:Y:S04]  /*1c430*/  STL [R1+0xc08], R10 ;  /* 0x000c080a01007387 */ /* 0x0001e80000100800 */
[----:B0-----:R0:W5:Y:S01]  /*1c440*/  LDL.LU R10, [R1+0xcf8] ;  /* 0x000cf800010a7983 */ /* 0x0011620000300800 */
[----:B------:R1:W-:Y:S03]  /*1c450*/  STL [R1+0xc44], R11 ;  /* 0x000c440b01007387 */ /* 0x0003e60000100800 */
[----:B-1----:R0:W5:Y:S01]  /*1c460*/  LDL.LU R11, [R1+0xcf4] ;  /* 0x000cf400010b7983 */ /* 0x0021620000300800 */
[----:B------:R1:W-:Y:S03]  /*1c470*/  STL [R1+0xbf4], R6 ;  /* 0x000bf40601007387 */ /* 0x0003e60000100800 */
[----:B-1----:R0:W5:Y:S01]  /*1c480*/  LDL.LU R6, [R1+0xcf0] ;  /* 0x000cf00001067983 */ /* 0x0021620000300800 */
[----:B------:R1:W-:Y:S03]  /*1c490*/  STL [R1+0xc4c], R7 ;  /* 0x000c4c0701007387 */ /* 0x0003e60000100800 */
[----:B-1----:R0:W5:Y:S01]  /*1c4a0*/  LDL.LU R7, [R1+0xcec] ;  /* 0x000cec0001077983 */ /* 0x0021620000300800 */
[----:B------:R1:W-:Y:S03]  /*1c4b0*/  STL [R1+0xc18], R5 ;  /* 0x000c180501007387 */ /* 0x0003e60000100800 */
[----:B-1----:R-:W2:Y:S01]  /*1c4c0*/  LDL.LU R5, [R1+0xce8] ;  /* 0x000ce80001057983 */ /* 0x002ea20000300800 */
[----:B------:R-:W3:Y:S02]  /*1c4d0*/  LDL.LU R4, [R1+0xce4] ;  /* 0x000ce40001047983 */ /* 0x000ee40000300800 */
[----:B------:R1:W-:Y:S02]  /*1c4e0*/  STL [R1+0xc74], R3 ;  /* 0x000c740301007387 */ /* 0x0003e40000100800 */
[----:B------:R-:W-:Y:S01]  /*1c4f0*/  IMAD.X R9, R9, 0x1, R0, P4 ;  /* 0x0000000109097824 */ /* 0x000fe200020e0600 */
[----:B-1----:R-:W4:Y:S01]  /*1c500*/  LDL.LU R3, [R1+0xce0] ;  /* 0x000ce00001037983 */ /* 0x002f220000300800 */
[----:B------:R1:W-:Y:S01]  /*1c510*/  STL [R1+0xc20], R2 ;  /* 0x000c200201007387 */ /* 0x0003e20000100800 */
[----:B------:R-:W-:-:S02]  /*1c520*/  IADD3 R8, P4, R8, UR8, RZ ;  /* 0x0000000808087c10 */ /* 0x000fc4000ff9e0ff */
[----:B-1----:R-:W2:Y:S01]  /*1c530*/  LDL.LU R2, [R1+0xcdc] ;  /* 0x000cdc0001027983 */ /* 0x002ea20000300800 */
[----:B------:R1:W-:Y:S03]  /*1c540*/  STL [R1+0xc70], R24 ;  /* 0x000c701801007387 */ /* 0x0003e60000100800 */
[----:B-1----:R0:W5:Y:S01]  /*1c550*/  LDL.LU R24, [R1+0xcd8] ;  /* 0x000cd80001187983 */ /* 0x0021620000300800 */
        /* <DEDUP_REMOVED lines=15> */
[----:B-1----:R-:W4:Y:S01]  /*1c650*/  LDL.LU R28, [R1+0xcb8] ;  /* 0x000cb800011c7983 */ /* 0x002f220000300800 */
[----:B------:R-:W-:Y:S01]  /*1c660*/  IMAD.X R16, R16, 0x1, R0, P6 ;  /* 0x0000000110107824 */ /* 0x000fe200030e0600 */
[----:B------:R-:W-:-:S02]  /*1c670*/  IADD3 R17, P6, R17, UR8, RZ ;  /* 0x0000000811117c10 */ /* 0x000fc4000ffde0ff */
[----:B------:R-:W-:Y:S01]  /*1c680*/  IADD3.X R18, R18, UR5, RZ, P1, !PT ;  /* 0x0000000512127c10 */ /* 0x000fe20008ffe4ff */
[----:B------:R-:W-:Y:S01]  /*1c690*/  IADD3 R19, P1, R19, UR8, RZ ;  /* 0x0000000813137c10 */ /* 0x000fe2000ff3e0ff */
[----:B------:R-:W-:Y:S01]  /*1c6a0*/  IADD3.X R12, R12, UR5, RZ, P2, !PT ;  /* 0x000000050c0c7c10 */ /* 0x000fe200097fe4ff */
[----:B------:R-:W-:Y:S01]  /*1c6b0*/  STL [R1+0xc48], R16 ;  /* 0x000c481001007387 */ /* 0x000fe20000100800 */
[----:B------:R-:W-:Y:S01]  /*1c6c0*/  IADD3 R13, P2, R13, UR8, RZ ;  /* 0x000000080d0d7c10 */ /* 0x000fe2000ff5e0ff */
[----:B------:R-:W-:Y:S01]  /*1c6d0*/  STL [R1+0x45c], R17 ;  /* 0x00045c1101007387 */ /* 0x000fe20000100800 */
[----:B------:R-:W-:Y:S01]  /*1c6e0*/  IADD3.X R14, R14, UR5, RZ, P3, !PT ;  /* 0x000000050e0e7c10 */ /* 0x000fe20009ffe4ff */
[----:B------:R-:W-:Y:S01]  /*1c6f0*/  STL [R1+0xc6c], R18 ;  /* 0x000c6c1201007387 */ /* 0x000fe20000100800 */
[----:B------:R-:W-:Y:S01]  /*1c700*/  IADD3.X R20, R20, UR5, RZ, P4, !PT ;  /* 0x0000000514147c10 */ /* 0x000fe2000a7fe4ff */
[----:B------:R-:W-:Y:S01]  /*1c710*/  STL [R1+0x454], R19 ;  /* 0x0004541301007387 */ /* 0x000fe20000100800 */
[----:B------:R-:W-:Y:S01]  /*1c720*/  IADD3.X R21, R21, UR5, RZ, P5, !PT ;  /* 0x0000000515157c10 */ /* 0x000fe2000affe4ff */
[----:B------:R-:W-:Y:S01]  /*1c730*/  STL [R1+0xc64], R12 ;  /* 0x000c640c01007387 */ /* 0x000fe20000100800 */
[----:B------:R3:W-:Y:S02]  /*1c740*/  STL [R1+0x44c], R13 ;  /* 0x00044c0d01007387 */ /* 0x0007e40000100800 */
[----:B------:R-:W-:Y:S02]  /*1c750*/  STL [R1+0xc5c], R14 ;  /* 0x000c5c0e01007387 */ /* 0x000fe40000100800 */
[----:B------:R-:W-:Y:S01]  /*1c760*/  STL [R1+0xc54], R20 ;  /* 0x000c541401007387 */ /* 0x000fe20000100800 */
[----:B------:R-:W-:Y:S01]  /*1c770*/  STL [R1+0xc34], R21 ;  /* 0x000c341501007387 */ /* 0x000fe20000100800 */
[----:B------:R-:W-:-:S02]  /*1c780*/  IADD3.X R22, R22, UR5, RZ, P6, !PT ;  /* 0x0000000516167c10 */ /* 0x000fc4000b7fe4ff */
[----:B------:R-:W-:Y:S01]  /*1c790*/  IADD3.X R23, R23, UR5, RZ, P1, !PT ;  /* 0x0000000517177c10 */ /* 0x000fe20008ffe4ff */
[----:B---3--:R-:W-:Y:S02]  /*1c7a0*/  IMAD.MOV.U32 R13, RZ, RZ, R4 ;  /* 0x000000ffff0d7224 */ /* 0x008fe400078e0004 */
[----:B--2---:R-:W-:Y:S02]  /*1c7b0*/  IMAD.MOV.U32 R12, RZ, RZ, R2 ;  /* 0x000000ffff0c7224 */ /* 0x004fe400078e0002 */
[----:B----4-:R-:W-:Y:S02]  /*1c7c0*/  IMAD.MOV.U32 R2, RZ, RZ, R3 ;  /* 0x000000ffff027224 */ /* 0x010fe400078e0003 */
[----:B------:R-:W-:Y:S01]  /*1c7d0*/  IMAD.MOV.U32 R3, RZ, RZ, R5 ;  /* 0x000000ffff037224 */ /* 0x000fe200078e0005 */
[----:B------:R-:W-:-:S05]  /*1c7e0*/  IADD3.X R28, R28, UR5, RZ, P2, !PT ;  /* 0x000000051c1c7c10 */ /* 0x000fca00097fe4ff */
[----:B------:R1:W-:Y:S01]  /*1c7f0*/  STL [R1+0x448], R28 ;  /* 0x0004481c01007387 */ /* 0x0003e20000100800 */
[----:B------:R0:W-:Y:S02]  /*1c800*/  STL [R1+0x458], R22 ;  /* 0x0004581601007387 */ /* 0x0001e40000100800 */
[----:B------:R0:W-:Y:S01]  /*1c810*/  STL [R1+0x450], R23 ;  /* 0x0004501701007387 */ /* 0x0001e20000100800 */
[----:B-1----:R-:W1:Y:S01]  /*1c820*/  S2R R28, SR_TID.X ;  /* 0x00000000001c7919 */ /* 0x002e620000002100 */
[----:B------:R0:W-:Y:S02]  /*1c830*/  STL.64 [R1+0x118], R2 ;  /* 0x0001180201007387 */ /* 0x0001e40000100a00 */
[----:B------:R0:W-:Y:S01]  /*1c840*/  STL.64 [R1+0x120], R12 ;  /* 0x0001200c01007387 */ /* 0x0001e20000100a00 */
[----:B-1----:R-:W-:-:S05]  /*1c850*/  LOP3.LUT R28, R28, 0xff, RZ, 0xc0, !PT ;  /* 0x000000ff1c1c7812 */ /* 0x002fca00078ec0ff */
[----:B------:R-:W-:Y:S01]  /*1c860*/  IMAD.SHL.U32 R28, R28, 0x2, RZ ;  /* 0x000000021c1c7824 */ /* 0x000fe200078e00ff */
[----:B0-----:R-:W-:Y:S01]  /*1c870*/  @!P0 CALL.REL.NOINC `(.L_x_2) ;  /* 0x0000001000008944 */ /* 0x001fe20003c00000 */
[----:B------:R-:W-:Y:S05]  /*1c880*/  BRA `(.L_x_3) ;  /* 0xfffe865000007947 */ /* 0x000fea000383ffff */
.L_x_2:
[----:B-----5:R0:W-:Y:S04]  /*1c890*/  STL [R1+0xcb8], R15 ;  /* 0x000cb80f01007387 */ /* 0x0201e80000100800 */
[----:B0-----:R-:W2:Y:S04]  /*1c8a0*/  LDL.LU R15, [R1+0x13c] ;  /* 0x00013c00010f7983 */ /* 0x001ea80000300800 */
[----:B------:R-:W2:Y:S04]  /*1c8b0*/  LDL.LU R5, [R1+0x138] ;  /* 0x0001380001057983 */ /* 0x000ea80000300800 */
[----:B------:R-:W3:Y:S04]  /*1c8c0*/  LDL.LU R4, [R1+0x158] ;  /* 0x0001580001047983 */ /* 0x000ee80000300800 */
[----:B------:R-:W4:Y:S04]  /*1c8d0*/  LDL.LU R29, [R1+0x154] ;  /* 0x00015400011d7983 */ /* 0x000f280000300800 */
[----:B------:R-:W3:Y:S04]  /*1c8e0*/  LDL.LU R28, [R1+0x4c] ;  /* 0x00004c00011c7983 */ /* 0x000ee80000300800 */
        /* <DEDUP_REMOVED lines=8> */
[----:B------:R-:W3:Y:S01]  /*1c970*/  LDL.LU R17, [R1+0x54] ;  /* 0x0000540001117983 */ /* 0x000ee20000300800 */
[----:B------:R-:W-:-:S03]  /*1c980*/  F2FP.PACK_AB R7, R7, R6 ;  /* 0x000000060707723e */ /* 0x000fc600000000ff */
[----:B------:R-:W3:Y:S01]  /*1c990*/  LDL.LU R18, [R1+0x50] ;  /* 0x0000500001127983 */ /* 0x000ee20000300800 */
[----:B------:R-:W-:-:S03]  /*1c9a0*/  F2FP.PACK_AB R6, R27, R26 ;  /* 0x0000001a1b06723e */ /* 0x000fc600000000ff */
[----:B------:R-:W3:Y:S04]  /*1c9b0*/  LDL.LU R20, [R1+0x164] ;  /* 0x0001640001147983 */ /* 0x000ee80000300800 */
[----:B------:R-:W3:Y:S04]  /*1c9c0*/  LDL.LU R21, [R1+0x160] ;  /* 0x0001600001157983 */ /* 0x000ee80000300800 */
[----:B------:R-:W3:Y:S04]  /*1c9d0*/  LDL.LU R22, [R1+0x174] ;  /* 0x0001740001167983 */ /* 0x000ee80000300800 */
[----:B------:R-:W3:Y:S04]  /*1c9e0*/  LDL.LU R23, [R1+0x170] ;  /* 0x0001700001177983 */ /* 0x000ee80000300800 */
[----:B------:R-:W3:Y:S04]  /*1c9f0*/  LDL.LU R26, [R1+0x15c] ;  /* 0x00015c00011a7983 */ /* 0x000ee80000300800 */
[----:B------:R-:W3:Y:S01]  /*1ca00*/  LDL.LU R27, [R1+0x134] ;  /* 0x00013400011b7983 */ /* 0x000ee20000300800 */
[----:B--2---:R-:W-:-:S03]  /*1ca10*/  F2FP.PACK_AB R5, R15, R5 ;  /* 0x000000050f05723e */ /* 0x004fc600000000ff */
[----:B------:R-:W2:Y:S01]  /*1ca20*/  LDL.LU R15, [R1+0xcb8] ;  /* 0x000cb800010f7983 */ /* 0x000ea20000300800 */
[----:B------:R-:W-:Y:S02]  /*1ca30*/  F2FP.PACK_AB R11, R11, R10 ;  /* 0x0000000a0b0b723e */ /* 0x000fe400000000ff */
[----:B------:R-:W-:Y:S02]  /*1ca40*/  F2FP.PACK_AB R10, R25, R24 ;  /* 0x00000018190a723e */ /* 0x000fe400000000ff */
[----:B----4-:R-:W-:Y:S02]  /*1ca50*/  F2FP.PACK_AB R8, R29, R8 ;  /* 0x000000081d08723e */ /* 0x010fe400000000ff */
[----:B---3--:R-:W-:Y:S02]  /*1ca60*/  F2FP.PACK_AB R14, R0, R14 ;  /* 0x0000000e000e723e */ /* 0x008fe400000000ff */
[----:B------:R-:W-:Y:S02]  /*1ca70*/  F2FP.PACK_AB R13, R3, R13 ;  /* 0x0000000d030d723e */ /* 0x000fe400000000ff */
[----:B------:R-:W-:-:S02]  /*1ca80*/  F2FP.PACK_AB R12, R2, R12 ;  /* 0x0000000c020c723e */ /* 0x000fc400000000ff */
[----:B------:R-:W-:Y:S02]  /*1ca90*/  F2FP.PACK_AB R19, R16, R19 ;  /* 0x000000131013723e */ /* 0x000fe400000000ff */
[----:B------:R-:W-:Y:S02]  /*1caa0*/  F2FP.PACK_AB R18, R17, R18 ;  /* 0x000000121112723e */ /* 0x000fe400000000ff */
[----:B------:R-:W-:Y:S02]  /*1cab0*/  F2FP.PACK_AB R17, R20, R21 ;  /* 0x000000151411723e */ /* 0x000fe400000000ff */
[----:B------:R-:W-:Y:S02]  /*1cac0*/  F2FP.PACK_AB R16, R22, R23 ;  /* 0x000000171610723e */ /* 0x000fe400000000ff */
[----:B------:R-:W-:Y:S02]  /*1cad0*/  F2FP.PACK_AB R4, R26, R4 ;  /* 0x000000041a04723e */ /* 0x000fe400000000ff */
[----:B------:R-:W-:-:S02]  /*1cae0*/  F2FP.PACK_AB R9, R27, R9 ;  /* 0x000000091b09723e */ /* 0x000fc400000000ff */
[----:B--2---:R-:W-:Y:S02]  /*1caf0*/  F2FP.PACK_AB R15, R28, R15 ;  /* 0x0000000f1c0f723e */ /* 0x004fe400000000ff */
.L_x_1:
[----:B0-----:R-:W2:Y:S04]  /*1cb00*/  LDL.LU R0, [R1+0xca8] ;  /* 0x000ca80001007983 */ /* 0x001ea80000300800 */
[----:B------:R-:W0:Y:S04]  /*1cb10*/  S2R R20, SR_TID.X ;  /* 0x0000000000147919 */ /* 0x000e280000002100 */
[----:B------:R-:W3:Y:S01]  /*1cb20*/  LDL.LU R29, [R1+0xc98] ;  /* 0x000c9800011d7983 */ /* 0x000ee20000300800 */
[C---:B0-----:R-:W-:Y:S02]  /*1cb30*/  IMAD.SHL.U32 R2, R20.reuse, 0x8, RZ ;  /* 0x0000000814027824 */ /* 0x041fe400078e00ff */
[----:B------:R-:W-:-:S02]  /*1cb40*/  IMAD.SHL.U32 R3, R20, 0x20, RZ ;  /* 0x0000002014037824 */ /* 0x000fc400078e00ff */
[----:B------:R-:W-:Y:S01]  /*1cb50*/  IMAD.SHL.U32 R21, R20, 0x4, RZ ;  /* 0x0000000414157824 */ /* 0x000fe200078e00ff */
[----:B------:R-:W-:-:S04]  /*1cb60*/  LOP3.LUT R2, R2, 0x700, RZ, 0xc0, !PT ;  /* 0x0000070002027812 */ /* 0x000fc800078ec0ff */
[----:B------:R-:W-:Y:S01]  /*1cb70*/  LOP3.LUT R21, R2, 0x70, R21, 0xf8, !PT ;  /* 0x0000007002157812 */ /* 0x000fe200078ef815 */
[----:B------:R-:W-:Y:S01]  /*1cb80*/  BAR.SYNC.DEFER_BLOCKING 0x0 ;  /* 0x0000000000007b1d */ /* 0x000fe20000010000 */
[----:B--2---:R-:W-:-:S04]  /*1cb90*/  LOP3.LUT R0, R0, 0x3000, RZ, 0xc0, !PT ;  /* 0x0000300000007812 */ /* 0x004fc800078ec0ff */
[----:B------:R-:W-:Y:S01]  /*1cba0*/  LOP3.LUT R0, R0, 0x60, R3, 0xf8, !PT ;  /* 0x0000006000007812 */ /* 0x000fe200078ef803 */
[----:B------:R-:W-:-:S03]  /*1cbb0*/  IMAD.SHL.U32 R3, R20, 0x800, RZ ;  /* 0x0000080014037824 */ /* 0x000fc600078e00ff */
[----:B------:R-:W-:-:S05]  /*1cbc0*/  LOP3.LUT R21, R0, R21, RZ, 0x3c, !PT ;  /* 0x0000001500157212 */ /* 0x000fca00078e3cff */
[----:B------:R-:W-:Y:S04]  /*1cbd0*/  STS.128 [R21], R16 ;  /* 0x0000001015007388 */ /* 0x000fe80000000c00 */
[----:B------:R-:W-:Y:S04]  /*1cbe0*/  STS.128 [R21+0x80], R12 ;  /* 0x0000800c15007388 */ /* 0x000fe80000000c00 */
[----:B------:R-:W-:Y:S04]  /*1cbf0*/  STS.128 [R21+0x800], R8 ;  /* 0x0008000815007388 */ /* 0x000fe80000000c00 */
[----:B------:R-:W-:Y:S01]  /*1cc00*/  STS.128 [R21+0x880], R4 ;  /* 0x0008800415007388 */ /* 0x000fe20000000c00 */
[----:B------:R-:W-:-:S02]  /*1cc10*/  LOP3.LUT R20, R20, 0xff, RZ, 0xc0, !PT ;  /* 0x000000ff14147812 */ /* 0x000fc400078ec0ff */
[----:B------:R-:W-:-:S05]  /*1cc20*/  LOP3.LUT R3, R3, 0x3000, RZ, 0xc0, !PT ;  /* 0x0000300003037812 */ /* 0x000fca00078ec0ff */
[----:B------:R-:W-:Y:S01]  /*1cc30*/  IMAD R0, R20, 0x10, R3 ;  /* 0x0000001014007824 */ /* 0x000fe200078e0203 */
[----:B------:R-:W-:Y:S06]  /*1cc40*/  BAR.SYNC.DEFER_BLOCKING 0x0 ;  /* 0x0000000000007b1d */ /* 0x000fec0000010000 */
[----:B------:R-:W0:Y:S04]  /*1cc50*/  LDS.128 R8, [R0] ;  /* 0x0000000000087984 */ /* 0x000e280000000c00 */
[----:B0-----:R0:W-:Y:S04]  /*1cc60*/  STL [R1+0xcbc], R9 ;  /* 0x000cbc0901007387 */ /* 0x0011e80000100800 */
[----:B0-----:R-:W2:Y:S04]  /*1cc70*/  LDL.LU R9, [R1+0xca0] ;  /* 0x000ca00001097983 */ /* 0x001ea80000300800 */
[----:B------:R0:W-:Y:S04]  /*1cc80*/  STL [R1+0xcb8], R11 ;  /* 0x000cb80b01007387 */ /* 0x0001e80000100800 */
[----:B0-----:R-:W4:Y:S01]  /*1cc90*/  LDL R11, [R1+0xc78] ;  /* 0x000c7800010b7983 */ /* 0x001f220000100800 */
[----:B------:R-:W-:-:S02]  /*1cca0*/  LOP3.LUT R16, R0, 0x20, RZ, 0x3c, !PT ;  /* 0x0000002000107812 */ /* 0x000fc400078e3cff */
[C---:B---3--:R-:W-:Y:S01]  /*1ccb0*/  IADD3 R3, R29.reuse, 0x3, RZ ;  /* 0x000000031d037810 */ /* 0x048fe20007ffe0ff */
[----:B------:R-:W-:Y:S01]  /*1ccc0*/  IMAD.MOV.U32 R6, RZ, RZ, c[0x0][0x194] ;  /* 0x00006500ff067624 */ /* 0x000fe200078e00ff */
[----:B------:R-:W-:Y:S02]  /*1ccd0*/  IADD3 R2, R29, 0x2, RZ ;  /* 0x000000021d027810 */ /* 0x000fe40007ffe0ff */
[----:B------:R-:W-:Y:S01]  /*1cce0*/  ISETP.GE.AND P2, PT, R3, c[0x0][0x17c], PT ;  /* 0x00005f0003007a0c */ /* 0x000fe20003f46270 */
[----:B------:R-:W0:Y:S01]  /*1ccf0*/  LDS.128 R16, [R16] ;  /* 0x0000000010107984 */ /* 0x000e220000000c00 */
[----:B------:R-:W-:Y:S02]  /*1cd00*/  ISETP.GE.AND P6, PT, R2, c[0x0][0x17c], PT ;  /* 0x00005f0002007a0c */ /* 0x000fe40003fc6270 */
[C---:B------:R-:W-:Y:S02]  /*1cd10*/  IADD3 R2, R29.reuse, 0x4, RZ ;  /* 0x000000041d027810 */ /* 0x040fe40007ffe0ff */
[----:B------:R-:W-:-:S02]  /*1cd20*/  IADD3 R20, R29, 0x1, RZ ;  /* 0x000000011d147810 */ /* 0x000fc40007ffe0ff */
[----:B------:R-:W-:Y:S02]  /*1cd30*/  ISETP.GE.AND P5, PT, R2, c[0x0][0x17c], PT ;  /* 0x00005f0002007a0c */ /* 0x000fe40003fa6270 */
[C---:B------:R-:W-:Y:S02]  /*1cd40*/  ISETP.GE.AND P0, PT, R29.reuse, c[0x0][0x17c], PT ;  /* 0x00005f001d007a0c */ /* 0x040fe40003f06270 */
[----:B------:R-:W-:Y:S02]  /*1cd50*/  LOP3.LUT R12, R0, 0x40, RZ, 0x3c, !PT ;  /* 0x00000040000c7812 */ /* 0x000fe400078e3cff */
[----:B------:R-:W-:Y:S01]  /*1cd60*/  ISETP.GE.AND P1, PT, R20, c[0x0][0x17c], PT ;  /* 0x00005f0014007a0c */ /* 0x000fe20003f26270 */
[----:B------:R-:W-:-:S03]  /*1cd70*/  IMAD R23, R29, c[0x0][0x198], RZ ;  /* 0x000066001d177a24 */ /* 0x000fc600078e02ff */
[----:B------:R-:W1:Y:S02]  /*1cd80*/  LDS.128 R12, [R12] ;  /* 0x000000000c0c7984 */ /* 0x000e640000000c00 */
[----:B------:R-:W-:Y:S02]  /*1cd90*/  IADD3 R27, R23, c[0x0][0x198], RZ ;  /* 0x00006600171b7a10 */ /* 0x000fe40007ffe0ff */
[----:B------:R-:W-:Y:S02]  /*1cda0*/  PRMT R25, R8, 0x7632, R25 ;  /* 0x0000763208197816 */ /* 0x000fe40000000019 */
[C---:B------:R-:W-:Y:S02]  /*1cdb0*/  IADD3 R24, R29.reuse, 0x5, RZ ;  /* 0x000000051d187810 */ /* 0x040fe40007ffe0ff */
[----:B------:R-:W-:Y:S02]  /*1cdc0*/  IADD3 R26, R29, 0x6, RZ ;  /* 0x000000061d1a7810 */ /* 0x000fe40007ffe0ff */
[----:B------:R-:W-:-:S02]  /*1cdd0*/  IADD3 R28, R27, c[0x0][0x198], RZ ;  /* 0x000066001b1c7a10 */ /* 0x000fc40007ffe0ff */
[----:B--2---:R-:W-:Y:S01]  /*1cde0*/  ISETP.LT.AND P0, PT, R9, c[0x0][0x178], !P0 ;  /* 0x00005e0009007a0c */ /* 0x004fe20004701270 */
[C---:B----4-:R-:W-:Y:S01]  /*1cdf0*/  IMAD R3, R11.reuse, c[0x0][0x194], RZ ;  /* 0x000065000b037a24 */ /* 0x050fe200078e02ff */
[----:B------:R-:W-:-:S03]  /*1ce00*/  ISETP.GE.AND P3, PT, R11, c[0x0][0x178], PT ;  /* 0x00005e000b007a0c */ /* 0x000fc60003f66270 */
[----:B------:R-:W-:Y:S01]  /*1ce10*/  IMAD R6, R6, 0x100, R3 ;  /* 0x0000010006067824 */ /* 0x000fe200078e0203 */
[----:B------:R-:W-:-:S04]  /*1ce20*/  LEA R4, P4, R3, c[0x0][0x170], 0x1 ;  /* 0x00005c0003047a11 */ /* 0x000fc800078808ff */
[----:B------:R-:W-:Y:S02]  /*1ce30*/  LEA.HI.X.SX32 R5, R3, c[0x0][0x174], 0x1, P4 ;  /* 0x00005d0003057a11 */ /* 0x000fe400020f0eff */
[C---:B------:R-:W-:Y:S02]  /*1ce40*/  LEA R2, P4, R6.reuse, c[0x0][0x170], 0x1 ;  /* 0x00005c0006027a11 */ /* 0x040fe400078808ff */
[----:B------:R-:W-:Y:S02]  /*1ce50*/  ISETP.LT.AND P3, PT, R29, c[0x0][0x17c], !P3 ;  /* 0x00005f001d007a0c */ /* 0x000fe40005f61270 */
[----:B------:R-:W-:Y:S02]  /*1ce60*/  LEA.HI.X.SX32 R3, R6, c[0x0][0x174], 0x1, P4 ;  /* 0x00005d0006037a11 */ /* 0x000fe400020f0eff */
[----:B------:R-:W-:Y:S01]  /*1ce70*/  ISETP.LT.AND P4, PT, R11, c[0x0][0x178], !P1 ;  /* 0x00005e000b007a0c */ /* 0x000fe20004f81270 */
[----:B------:R-:W-:Y:S01]  /*1ce80*/  IMAD.WIDE R6, R23, 0x2, R4 ;  /* 0x0000000217067825 */ /* 0x000fe200078e0204 */
[----:B------:R-:W-:-:S03]  /*1ce90*/  ISETP.LT.AND P1, PT, R9, c[0x0][0x178], !P1 ;  /* 0x00005e0009007a0c */ /* 0x000fc60004f21270 */
[----:B------:R-:W-:-:S04]  /*1cea0*/  IMAD.WIDE R22, R23, 0x2, R2 ;  /* 0x0000000217167825 */ /* 0x000fc800078e0202 */
[----:B------:R-:W-:Y:S01]  /*1ceb0*/  IMAD.WIDE R20, R27, 0x2, R4 ;  /* 0x000000021b147825 */ /* 0x000fe200078e0204 */
[----:B------:R2:W-:Y:S01]  /*1cec0*/  @P3 STG.E.U16 [R6.64], R8 ;  /* 0x0000000806003986 */ /* 0x0005e2000c101506 */
[----:B------:R-:W-:-:S03]  /*1ced0*/  ISETP.GE.AND P3, PT, R24, c[0x0][0x17c], PT ;  /* 0x00005f0018007a0c */ /* 0x000fc60003f66270 */
[----:B------:R-:W-:Y:S01]  /*1cee0*/  @P0 STG.E.U16 [R22.64], R10 ;  /* 0x0000000a16000986 */ /* 0x000fe2000c101506 */
[----:B------:R-:W-:Y:S02]  /*1cef0*/  ISETP.LT.AND P0, PT, R11, c[0x0][0x178], !P6 ;  /* 0x00005e000b007a0c */ /* 0x000fe40007701270 */
[----:B------:R-:W-:Y:S01]  /*1cf00*/  ISETP.LT.AND P6, PT, R9, c[0x0][0x178], !P6 ;  /* 0x00005e0009007a0c */ /* 0x000fe200077c1270 */
[----:B------:R3:W-:Y:S01]  /*1cf10*/  @P4 STG.E.U16 [R20.64], R25 ;  /* 0x0000001914004986 */ /* 0x0007e2000c101506 */
[----:B--2---:R-:W-:Y:S02]  /*1cf20*/  PRMT R7, R10, 0x7632, R7 ;  /* 0x000076320a077816 */ /* 0x004fe40000000007 */
[----:B------:R-:W-:Y:S01]  /*1cf30*/  ISETP.GE.AND P4, PT, R26, c[0x0][0x17c], PT ;  /* 0x00005f001a007a0c */ /* 0x000fe20003f86270 */
[----:B---3--:R-:W-:-:S04]  /*1cf40*/  IMAD.WIDE R24, R27, 0x2, R2 ;  /* 0x000000021b187825 */ /* 0x008fc800078e0202 */
[----:B------:R-:W-:Y:S01]  /*1cf50*/  IMAD.WIDE R26, R28, 0x2, R4 ;  /* 0x000000021c1a7825 */ /* 0x000fe200078e0204 */
[----:B------:R2:W-:Y:S01]  /*1cf60*/  @P1 STG.E.U16 [R24.64], R7 ;  /* 0x0000000718001986 */ /* 0x0005e2000c101506 */
[----:B------:R-:W-:Y:S02]  /*1cf70*/  ISETP.LT.AND P1, PT, R11, c[0x0][0x178], !P2 ;  /* 0x00005e000b007a0c */ /* 0x000fe40005721270 */
[----:B------:R-:W-:Y:S01]  /*1cf80*/  LOP3.LUT R8, R0, 0x60, RZ, 0x3c, !PT ;  /* 0x0000006000087812 */ /* 0x000fe200078e3cff */
[----:B0-----:R0:W-:Y:S01]  /*1cf90*/  @P0 STG.E.U16 [R26.64], R16 ;  /* 0x000000101a000986 */ /* 0x0011e2000c101506 */
[----:B------:R-:W-:Y:S02]  /*1cfa0*/  ISETP.LT.AND P2, PT, R9, c[0x0][0x178], !P2 ;  /* 0x00005e0009007a0c */ /* 0x000fe40005741270 */
[----:B------:R-:W-:Y:S01]  /*1cfb0*/  PRMT R10, R18, 0x7632, R10 ;  /* 0x00007632120a7816 */ /* 0x000fe2000000000a */
[----:B------:R-:W3:Y:S01]  /*1cfc0*/  LDS.128 R20, [R8] ;  /* 0x0000000008147984 */ /* 0x000ee20000000c00 */
[----:B--2---:R-:W-:-:S02]  /*1cfd0*/  IMAD.MOV.U32 R25, RZ, RZ, R29 ;  /* 0x000000ffff197224 */ /* 0x004fc400078e001d */
[C---:B------:R-:W-:Y:S01]  /*1cfe0*/  IMAD.WIDE R6, R28.reuse, 0x2, R2 ;  /* 0x000000021c067825 */ /* 0x040fe200078e0202 */
[----:B------:R-:W-:Y:S02]  /*1cff0*/  IADD3 R29, R28, c[0x0][0x198], RZ ;  /* 0x000066001c1d7a10 */ /* 0x000fe40007ffe0ff */
[----:B------:R-:W-:Y:S02]  /*1d000*/  IADD3 R0, R25, 0x7, RZ ;  /* 0x0000000719007810 */ /* 0x000fe40007ffe0ff */
[----:B------:R2:W-:Y:S01]  /*1d010*/  @P6 STG.E.U16 [R6.64], R18 ;  /* 0x0000001206006986 */ /* 0x0005e2000c101506 */
[----:B------:R-:W-:Y:S01]  /*1d020*/  ISETP.LT.AND P6, PT, R11, c[0x0][0x178], !P5 ;  /* 0x00005e000b007a0c */ /* 0x000fe20006fc1270 */
[----:B------:R-:W-:Y:S01]  /*1d030*/  IMAD.MOV.U32 R28, RZ, RZ, R25 ;  /* 0x000000ffff1c7224 */ /* 0x000fe200078e0019 */
[----:B------:R-:W-:Y:S01]  /*1d040*/  ISETP.LT.AND P5, PT, R9, c[0x0][0x178], !P5 ;  /* 0x00005e0009007a0c */ /* 0x000fe20006fa1270 */
[----:B------:R-:W-:Y:S01]  /*1d050*/  IMAD.WIDE R24, R29, 0x2, R4 ;  /* 0x000000021d187825 */ /* 0x000fe200078e0204 */
[----:B------:R-:W-:-:S02]  /*1d060*/  ISETP.GE.AND P0, PT, R0, c[0x0][0x17c], PT ;  /* 0x00005f0000007a0c */ /* 0x000fc40003f06270 */
[----:B0-----:R-:W-:Y:S02]  /*1d070*/  PRMT R27, R16, 0x7632, R27 ;  /* 0x00007632101b7816 */ /* 0x001fe4000000001b */
[----:B------:R-:W-:-:S03]  /*1d080*/  IADD3 R0, R29, c[0x0][0x198], RZ ;  /* 0x000066001d007a10 */ /* 0x000fc60007ffe0ff */
[----:B------:R0:W-:Y:S01]  /*1d090*/  @P1 STG.E.U16 [R24.64], R27 ;  /* 0x0000001b18001986 */ /* 0x0001e2000c101506 */
[----:B--2---:R-:W-:-:S05]  /*1d0a0*/  IMAD.WIDE R6, R29, 0x2, R2 ;  /* 0x000000021d067825 */ /* 0x004fca00078e0202 */
[----:B------:R2:W-:Y:S01]  /*1d0b0*/  @P2 STG.E.U16 [R6.64], R10 ;  /* 0x0000000a06002986 */ /* 0x0005e2000c101506 */
[----:B0-----:R-:W-:-:S04]  /*1d0c0*/  IMAD.WIDE R24, R0, 0x2, R4 ;  /* 0x0000000200187825 */ /* 0x001fc800078e0204 */
[----:B------:R-:W-:Y:S01]  /*1d0d0*/  IMAD.WIDE R26, R0, 0x2, R2 ;  /* 0x00000002001a7825 */ /* 0x000fe200078e0202 */
[----:B-1----:R-:W-:Y:S04]  /*1d0e0*/  @P6 STG.E.U16 [R24.64], R12 ;  /* 0x0000000c18006986 */ /* 0x002fe8000c101506 */
[----:B------:R-:W-:Y:S01]  /*1d0f0*/  @P5 STG.E.U16 [R26.64], R14 ;  /* 0x0000000e1a005986 */ /* 0x000fe2000c101506 */
[----:B------:R-:W-:Y:S02]  /*1d100*/  ISETP.LT.AND P5, PT, R11, c[0x0][0x178], !P3 ;  /* 0x00005e000b007a0c */ /* 0x000fe40005fa1270 */
[----:B------:R-:W-:Y:S02]  /*1d110*/  IADD3 R8, R28, 0x8, RZ ;  /* 0x000000081c087810 */ /* 0x000fe40007ffe0ff */
[----:B------:R-:W-:-:S02]  /*1d120*/  IADD3 R29, R0, c[0x0][0x198], RZ ;  /* 0x00006600001d7a10 */ /* 0x000fc40007ffe0ff */
[----:B------:R-:W-:Y:S02]  /*1d130*/  ISETP.GE.AND P1, PT, R8, c[0x0][0x17c], PT ;  /* 0x00005f0008007a0c */ /* 0x000fe40003f26270 */
[----:B------:R-:W-:Y:S01]  /*1d140*/  PRMT R8, R12, 0x7632, R8 ;  /* 0x000076320c087816 */ /* 0x000fe20000000008 */
[----:B--2---:R-:W-:Y:S01]  /*1d150*/  IMAD.WIDE R6, R29, 0x2, R4 ;  /* 0x000000021d067825 */ /* 0x004fe200078e0204 */
[----:B------:R-:W-:Y:S02]  /*1d160*/  ISETP.LT.AND P6, PT, R11, c[0x0][0x178], !P4 ;  /* 0x00005e000b007a0c */ /* 0x000fe400067c1270 */
[C---:B------:R-:W-:Y:S02]  /*1d170*/  ISETP.LT.AND P3, PT, R9.reuse, c[0x0][0x178], !P3 ;  /* 0x00005e0009007a0c */ /* 0x040fe40005f61270 */
[----:B------:R0:W-:Y:S01]  /*1d180*/  @P5 STG.E.U16 [R6.64], R8 ;  /* 0x0000000806005986 */ /* 0x0001e2000c101506 */
[----:B------:R-:W-:Y:S01]  /*1d190*/  ISETP.LT.AND P4, PT, R9, c[0x0][0x178], !P4 ;  /* 0x00005e0009007a0c */ /* 0x000fe20006781270 */
[----:B0-----:R-:W-:-:S02]  /*1d1a0*/  IMAD.MOV.U32 R7, RZ, RZ, R9 ;  /* 0x000000ffff077224 */ /* 0x001fc400078e0009 */
[----:B------:R-:W2:Y:S01]  /*1d1b0*/  LDL.LU R9, [R1+0xcbc] ;  /* 0x000cbc0001097983 */ /* 0x000ea20000300800 */
[C---:B------:R-:W-:Y:S01]  /*1d1c0*/  IADD3 R0, R29.reuse, c[0x0][0x198], RZ ;  /* 0x000066001d007a10 */ /* 0x040fe20007ffe0ff */
[----:B------:R-:W-:Y:S01]  /*1d1d0*/  IMAD.WIDE R24, R29, 0x2, R2 ;  /* 0x000000021d187825 */ /* 0x000fe200078e0202 */
[----:B------:R-:W-:Y:S02]  /*1d1e0*/  PRMT R10, R14, 0x7632, R10 ;  /* 0x000076320e0a7816 */ /* 0x000fe4000000000a */
[----:B------:R-:W-:Y:S01]  /*1d1f0*/  IADD3 R16, R28, 0x9, RZ ;  /* 0x000000091c107810 */ /* 0x000fe20007ffe0ff */
[----:B------:R-:W-:Y:S02]  /*1d200*/  IMAD.MOV.U32 R14, RZ, RZ, R28 ;  /* 0x000000ffff0e7224 */ /* 0x000fe400078e001c */
[C---:B------:R-:W-:Y:S01]  /*1d210*/  IMAD.WIDE R26, R0.reuse, 0x2, R4 ;  /* 0x00000002001a7825 */ /* 0x040fe200078e0204 */
[----:B------:R0:W-:Y:S03]  /*1d220*/  @P3 STG.E.U16 [R24.64], R10 ;  /* 0x0000000a18003986 */ /* 0x0001e6000c101506 */
[----:B------:R-:W-:Y:S01]  /*1d230*/  IMAD.WIDE R28, R0, 0x2, R2 ;  /* 0x00000002001c7825 */ /* 0x000fe200078e0202 */
[----:B------:R-:W-:Y:S01]  /*1d240*/  IADD3 R12, R14, 0xa, RZ ;  /* 0x0000000a0e0c7810 */ /* 0x000fe20007ffe0ff */
[----:B---3--:R-:W-:Y:S01]  /*1d250*/  @P6 STG.E.U16 [R26.64], R20 ;  /* 0x000000141a006986 */ /* 0x008fe2000c101506 */
[----:B------:R-:W-:-:S02]  /*1d260*/  ISETP.LT.AND P3, PT, R11, c[0x0][0x178], !P0 ;  /* 0x00005e000b007a0c */ /* 0x000fc40004761270 */
[----:B------:R-:W-:Y:S01]  /*1d270*/  ISETP.LT.AND P0, PT, R7, c[0x0][0x178], !P0 ;  /* 0x00005e0007007a0c */ /* 0x000fe20004701270 */
[----:B------:R1:W-:Y:S01]  /*1d280*/  @P4 STG.E.U16 [R28.64], R22 ;  /* 0x000000161c004986 */ /* 0x0003e2000c101506 */
[----:B------:R-:W-:Y:S01]  /*1d290*/  ISETP.LT.AND P4, PT, R11, c[0x0][0x178], !P1 ;  /* 0x00005e000b007a0c */ /* 0x000fe20004f81270 */
[----:B0-----:R-:W-:Y:S01]  /*1d2a0*/  IMAD.MOV.U32 R10, RZ, RZ, R14 ;  /* 0x000000ffff0a7224 */ /* 0x001fe200078e000e */
[----:B------:R-:W-:Y:S01]  /*1d2b0*/  IADD3 R14, R0, c[0x0][0x198], RZ ;  /* 0x00006600000e7a10 */ /* 0x000fe20007ffe0ff */
[----:B------:R-:W3:Y:S01]  /*1d2c0*/  LDL.LU R11, [R1+0xcb8] ;  /* 0x000cb800010b7983 */ /* 0x000ee20000300800 */
[----:B------:R-:W-:Y:S02]  /*1d2d0*/  PRMT R18, R22, 0x7632, R18 ;  /* 0x0000763216127816 */ /* 0x000fe40000000012 */
[----:B------:R-:W-:Y:S02]  /*1d2e0*/  IADD3 R0, R14, c[0x0][0x198], RZ ;  /* 0x000066000e007a10 */ /* 0x000fe40007ffe0ff */
[----:B------:R-:W-:Y:S01]  /*1d2f0*/  ISETP.GE.AND P2, PT, R16, c[0x0][0x17c], PT ;  /* 0x00005f0010007a0c */ /* 0x000fe20003f46270 */
[----:B-1----:R-:W-:Y:S01]  /*1d300*/  IMAD.MOV.U32 R22, RZ, RZ, R7 ;  /* 0x000000ffff167224 */ /* 0x002fe200078e0007 */
[----:B------:R-:W-:Y:S01]  /*1d310*/  PRMT R16, R20, 0x7632, R16 ;  /* 0x0000763214107816 */ /* 0x000fe20000000010 */
[----:B------:R-:W-:-:S04]  /*1d320*/  IMAD.WIDE R6, R14, 0x2, R4 ;  /* 0x000000020e067825 */ /* 0x000fc800078e0204 */
[----:B------:R-:W-:Y:S01]  /*1d330*/  IMAD.WIDE R24, R14, 0x2, R2 ;  /* 0x000000020e187825 */ /* 0x000fe200078e0202 */
[----:B------:R-:W-:Y:S03]  /*1d340*/  @P3 STG.E.U16 [R6.64], R16 ;  /* 0x0000001006003986 */ /* 0x000fe6000c101506 */
[----:B------:R-:W-:Y:S01]  /*1d350*/  IMAD.WIDE R26, R0, 0x2, R4 ;  /* 0x00000002001a7825 */ /* 0x000fe200078e0204 */
[----:B------:R-:W-:Y:S04]  /*1d360*/  @P0 STG.E.U16 [R24.64], R18 ;  /* 0x0000001218000986 */ /* 0x000fe8000c101506 */
[----:B--2---:R0:W-:Y:S04]  /*1d370*/  @P4 STG.E.U16 [R26.64], R9 ;  /* 0x000000091a004986 */ /* 0x0041e8000c101506 */
[----:B0-----:R-:W2:Y:S01]  /*1d380*/  LDL.LU R26, [R1+0xc78] ;  /* 0x000c7800011a7983 */ /* 0x001ea20000300800 */
[----:B------:R-:W-:-:S02]  /*1d390*/  IADD3 R8, R10, 0xc, RZ ;  /* 0x0000000c0a087810 */ /* 0x000fc40007ffe0ff */
[----:B------:R-:W-:Y:S02]  /*1d3a0*/  ISETP.GE.AND P5, PT, R12, c[0x0][0x17c], PT ;  /* 0x00005f000c007a0c */ /* 0x000fe40003fa6270 */
[----:B------:R-:W-:Y:S02]  /*1d3b0*/  ISETP.LT.AND P6, PT, R22, c[0x0][0x178], !P1 ;  /* 0x00005e0016007a0c */ /* 0x000fe40004fc1270 */
[----:B------:R-:W-:Y:S02]  /*1d3c0*/  IADD3 R12, R10, 0xb, RZ ;  /* 0x0000000b0a0c7810 */ /* 0x000fe40007ffe0ff */
[----:B------:R-:W-:Y:S02]  /*1d3d0*/  ISETP.GE.AND P3, PT, R8, c[0x0][0x17c], PT ;  /* 0x00005f0008007a0c */ /* 0x000fe40003f66270 */
[----:B------:R-:W-:Y:S02]  /*1d3e0*/  IADD3 R8, R0, c[0x0][0x198], RZ ;  /* 0x0000660000087a10 */ /* 0x000fe40007ffe0ff */
[----:B------:R-:W-:Y:S01]  /*1d3f0*/  ISETP.GE.AND P1, PT, R12, c[0x0][0x17c], PT ;  /* 0x00005f000c007a0c */ /* 0x000fe20003f26270 */
[----:B------:R-:W-:Y:S01]  /*1d400*/  IMAD.WIDE R28, R0, 0x2, R2 ;  /* 0x00000002001c7825 */ /* 0x000fe200078e0202 */
[----:B------:R-:W-:-:S02]  /*1d410*/  IADD3 R12, R8, c[0x0][0x198], RZ ;  /* 0x00006600080c7a10 */ /* 0x000fc40007ffe0ff */
[----:B------:R-:W-:Y:S01]  /*1d420*/  PRMT R14, R9, 0x7632, R14 ;  /* 0x00007632090e7816 */ /* 0x000fe2000000000e */
[----:B------:R-:W-:Y:S01]  /*1d430*/  IMAD.WIDE R6, R8, 0x2, R4 ;  /* 0x0000000208067825 */ /* 0x000fe200078e0204 */
[----:B---3--:R-:W-:-:S03]  /*1d440*/  PRMT R20, R11, 0x7632, R20 ;  /* 0x000076320b147816 */ /* 0x008fc60000000014 */
[----:B------:R-:W-:Y:S01]  /*1d450*/  IMAD.WIDE R8, R8, 0x2, R2 ;  /* 0x0000000208087825 */ /* 0x000fe200078e0202 */
[----:B------:R0:W-:Y:S03]  /*1d460*/  @P6 STG.E.U16 [R28.64], R11 ;  /* 0x0000000b1c006986 */ /* 0x0001e6000c101506 */
[----:B------:R-:W-:-:S04]  /*1d470*/  IMAD.WIDE R24, R12, 0x2, R4 ;  /* 0x000000020c187825 */ /* 0x000fc800078e0204 */
[----:B------:R-:W-:Y:S01]  /*1d480*/  IMAD.MOV.U32 R16, RZ, RZ, R10 ;  /* 0x000000ffff107224 */ /* 0x000fe200078e000a */
[----:B0-----:R-:W-:-:S04]  /*1d490*/  IADD3 R11, R12, c[0x0][0x198], RZ ;  /* 0x000066000c0b7a10 */ /* 0x001fc80007ffe0ff */
[C---:B------:R-:W-:Y:S02]  /*1d4a0*/  IADD3 R10, R16.reuse, 0xd, RZ ;  /* 0x0000000d100a7810 */ /* 0x040fe40007ffe0ff */
[----:B------:R-:W-:Y:S02]  /*1d4b0*/  IADD3 R0, R16, 0xe, RZ ;  /* 0x0000000e10007810 */ /* 0x000fe40007ffe0ff */
[----:B------:R-:W-:Y:S02]  /*1d4c0*/  IADD3 R27, R11, c[0x0][0x198], RZ ;  /* 0x000066000b1b7a10 */ /* 0x000fe40007ffe0ff */
[----:B------:R-:W-:Y:S02]  /*1d4d0*/  ISETP.GE.AND P6, PT, R10, c[0x0][0x17c], PT ;  /* 0x00005f000a007a0c */ /* 0x000fe40003fc6270 */
[----:B------:R-:W-:Y:S02]  /*1d4e0*/  PRMT R18, R17, 0x7632, R18 ;  /* 0x0000763211127816 */ /* 0x000fe40000000012 */
[----:B--2---:R-:W-:-:S02]  /*1d4f0*/  ISETP.LT.AND P0, PT, R26, c[0x0][0x178], !P2 ;  /* 0x00005e001a007a0c */ /* 0x004fc40005701270 */
[----:B------:R-:W-:Y:S02]  /*1d500*/  ISETP.LT.AND P2, PT, R22, c[0x0][0x178], !P2 ;  /* 0x00005e0016007a0c */ /* 0x000fe40005741270 */
[----:B------:R-:W-:Y:S02]  /*1d510*/  ISETP.LT.AND P4, PT, R26, c[0x0][0x178], !P5 ;  /* 0x00005e001a007a0c */ /* 0x000fe40006f81270 */
[----:B------:R-:W-:-:S07]  /*1d520*/  ISETP.LT.AND P5, PT, R22, c[0x0][0x178], !P5 ;  /* 0x00005e0016007a0c */ /* 0x000fce0006fa1270 */
[----:B------:R0:W-:Y:S04]  /*1d530*/  @P0 STG.E.U16 [R6.64], R14 ;  /* 0x0000000e06000986 */ /* 0x0001e8000c101506 */
[----:B------:R1:W-:Y:S01]  /*1d540*/  @P2 STG.E.U16 [R8.64], R20 ;  /* 0x0000001408002986 */ /* 0x0003e2000c101506 */
[----:B------:R-:W-:Y:S02]  /*1d550*/  ISETP.LT.AND P2, PT, R26, c[0x0][0x178], !P1 ;  /* 0x00005e001a007a0c */ /* 0x000fe40004f41270 */
[----:B------:R-:W-:Y:S01]  /*1d560*/  ISETP.LT.AND P1, PT, R22, c[0x0][0x178], !P1 ;  /* 0x00005e0016007a0c */ /* 0x000fe20004f21270 */
[----:B------:R2:W-:Y:S01]  /*1d570*/  @P4 STG.E.U16 [R24.64], R17 ;  /* 0x0000001118004986 */ /* 0x0005e2000c101506 */
[----:B------:R-:W-:Y:S02]  /*1d580*/  ISETP.LT.AND P4, PT, R26, c[0x0][0x178], !P3 ;  /* 0x00005e001a007a0c */ /* 0x000fe40005f81270 */
[----:B------:R-:W-:Y:S01]  /*1d590*/  ISETP.GE.AND P0, PT, R0, c[0x0][0x17c], PT ;  /* 0x00005f0000007a0c */ /* 0x000fe20003f06270 */
[----:B0-----:R-:W-:Y:S01]  /*1d5a0*/  IMAD.WIDE R6, R12, 0x2, R2 ;  /* 0x000000020c067825 */ /* 0x001fe200078e0202 */
[----:B------:R-:W-:-:S02]  /*1d5b0*/  IADD3 R0, R16, 0xf, RZ ;  /* 0x0000000f10007810 */ /* 0x000fc40007ffe0ff */
[----:B------:R-:W-:Y:S01]  /*1d5c0*/  PRMT R12, R19, 0x7632, R12 ;  /* 0x00007632130c7816 */ /* 0x000fe2000000000c */
[C---:B-1----:R-:W-:Y:S01]  /*1d5d0*/  IMAD.WIDE R8, R11.reuse, 0x2, R4 ;  /* 0x000000020b087825 */ /* 0x042fe200078e0204 */
[----:B------:R0:W-:Y:S03]  /*1d5e0*/  @P5 STG.E.U16 [R6.64], R19 ;  /* 0x0000001306005986 */ /* 0x0001e6000c101506 */
[----:B------:R-:W-:Y:S01]  /*1d5f0*/  IMAD.WIDE R10, R11, 0x2, R2 ;  /* 0x000000020b0a7825 */ /* 0x000fe200078e0202 */
[----:B------:R1:W-:Y:S03]  /*1d600*/  @P2 STG.E.U16 [R8.64], R18 ;  /* 0x0000001208002986 */ /* 0x0003e6000c101506 */
[----:B--2---:R-:W-:Y:S01]  /*1d610*/  IMAD.WIDE R16, R27, 0x2, R4 ;  /* 0x000000021b107825 */ /* 0x004fe200078e0204 */
[----:B------:R2:W-:Y:S01]  /*1d620*/  @P1 STG.E.U16 [R10.64], R12 ;  /* 0x0000000c0a001986 */ /* 0x0005e2000c101506 */
[----:B------:R-:W-:-:S02]  /*1d630*/  ISETP.LT.AND P3, PT, R22, c[0x0][0x178], !P3 ;  /* 0x00005e0016007a0c */ /* 0x000fc40005f61270 */
[----:B------:R-:W-:Y:S01]  /*1d640*/  IADD3 R25, R27, c[0x0][0x198], RZ ;  /* 0x000066001b197a10 */ /* 0x000fe20007ffe0ff */
[----:B------:R3:W-:Y:S01]  /*1d650*/  @P4 STG.E.U16 [R16.64], R13 ;  /* 0x0000000d10004986 */ /* 0x0007e2000c101506 */
[----:B------:R-:W-:Y:S02]  /*1d660*/  ISETP.GE.AND P5, PT, R0, c[0x0][0x17c], PT ;  /* 0x00005f0000007a0c */ /* 0x000fe40003fa6270 */
[----:B------:R-:W-:Y:S02]  /*1d670*/  ISETP.LT.AND P4, PT, R26, c[0x0][0x178], !P6 ;  /* 0x00005e001a007a0c */ /* 0x000fe40007781270 */
[----:B------:R-:W-:Y:S02]  /*1d680*/  ISETP.LT.AND P6, PT, R22, c[0x0][0x178], !P6 ;  /* 0x00005e0016007a0c */ /* 0x000fe400077c1270 */
[----:B------:R-:W-:Y:S02]  /*1d690*/  ISETP.LT.AND P2, PT, R26, c[0x0][0x178], !P0 ;  /* 0x00005e001a007a0c */ /* 0x000fe40004741270 */
[----:B------:R-:W-:-:S02]  /*1d6a0*/  ISETP.LT.AND P0, PT, R22, c[0x0][0x178], !P0 ;  /* 0x00005e0016007a0c */ /* 0x000fc40004701270 */
[----:B0-----:R-:W-:Y:S02]  /*1d6b0*/  IADD3 R19, R25, c[0x0][0x198], RZ ;  /* 0x0000660019137a10 */ /* 0x001fe40007ffe0ff */
[----:B------:R-:W-:Y:S01]  /*1d6c0*/  ISETP.LT.AND P1, PT, R26, c[0x0][0x178], !P5 ;  /* 0x00005e001a007a0c */ /* 0x000fe20006f21270 */
[----:B------:R-:W-:Y:S01]  /*1d6d0*/  IMAD.WIDE R6, R27, 0x2, R2 ;  /* 0x000000021b067825 */ /* 0x000fe200078e0202 */
[----:B------:R-:W-:Y:S02]  /*1d6e0*/  ISETP.LT.AND P5, PT, R22, c[0x0][0x178], !P5 ;  /* 0x00005e0016007a0c */ /* 0x000fe40006fa1270 */
[----:B------:R-:W-:Y:S01]  /*1d6f0*/  IADD3 R27, R19, c[0x0][0x198], RZ ;  /* 0x00006600131b7a10 */ /* 0x000fe20007ffe0ff */
[----:B-1----:R-:W-:Y:S01]  /*1d700*/  IMAD.WIDE R8, R25, 0x2, R4 ;  /* 0x0000000219087825 */ /* 0x002fe200078e0204 */
[----:B------:R-:W-:Y:S02]  /*1d710*/  PRMT R0, R13, 0x7632, R0 ;  /* 0x000076320d007816 */ /* 0x000fe40000000000 */
[----:B------:R-:W-:Y:S01]  /*1d720*/  PRMT R14, R15, 0x7632, R14 ;  /* 0x000076320f0e7816 */ /* 0x000fe2000000000e */
[----:B--2---:R-:W-:Y:S01]  /*1d730*/  IMAD.WIDE R10, R25, 0x2, R2 ;  /* 0x00000002190a7825 */ /* 0x004fe200078e0202 */
[----:B------:R0:W-:Y:S03]  /*1d740*/  @P3 STG.E.U16 [R6.64], R15 ;  /* 0x0000000f06003986 */ /* 0x0001e6000c101506 */
[C---:B---3--:R-:W-:Y:S01]  /*1d750*/  IMAD.WIDE R12, R19.reuse, 0x2, R4 ;  /* 0x00000002130c7825 */ /* 0x048fe200078e0204 */
[----:B------:R1:W-:Y:S03]  /*1d760*/  @P4 STG.E.U16 [R8.64], R0 ;  /* 0x0000000008004986 */ /* 0x0003e6000c101506 */
[----:B------:R-:W-:Y:S01]  /*1d770*/  IMAD.WIDE R16, R19, 0x2, R2 ;  /* 0x0000000213107825 */ /* 0x000fe200078e0202 */
[----:B------:R1:W-:Y:S03]  /*1d780*/  @P6 STG.E.U16 [R10.64], R14 ;  /* 0x0000000e0a006986 */ /* 0x0003e6000c101506 */
[----:B------:R-:W-:Y:S01]  /*1d790*/  IMAD.WIDE R4, R27, 0x2, R4 ;  /* 0x000000021b047825 */ /* 0x000fe200078e0204 */
[----:B0-----:R-:W-:Y:S01]  /*1d7a0*/  PRMT R7, R21, 0x7632, R7 ;  /* 0x0000763215077816 */ /* 0x001fe20000000007 */
[----:B------:R1:W-:Y:S04]  /*1d7b0*/  @P2 STG.E.U16 [R12.64], R21 ;  /* 0x000000150c002986 */ /* 0x0003e8000c101506 */
[----:B------:R1:W-:Y:S01]  /*1d7c0*/  @P0 STG.E.U16 [R16.64], R23 ;  /* 0x0000001710000986 */ /* 0x0003e2000c101506 */
[----:B------:R-:W-:-:S03]  /*1d7d0*/  IMAD.WIDE R2, R27, 0x2, R2 ;  /* 0x000000021b027825 */ /* 0x000fc600078e0202 */
[----:B------:R1:W-:Y:S01]  /*1d7e0*/  @P1 STG.E.U16 [R4.64], R7 ;  /* 0x0000000704001986 */ /* 0x0003e2000c101506 */
[----:B------:R-:W-:Y:S05]  /*1d7f0*/  @!P5 EXIT ;  /* 0x000000000000d94d */ /* 0x000fea0003800000 */
[----:B-1----:R-:W-:-:S05]  /*1d800*/  PRMT R23, R23, 0x7632, R23 ;  /* 0x0000763217177816 */ /* 0x002fca0000000017 */
[----:B------:R-:W-:Y:S01]  /*1d810*/  STG.E.U16 [R2.64], R23 ;  /* 0x0000001702007986 */ /* 0x000fe2000c101506 */
[----:B------:R-:W-:Y:S05]  /*1d820*/  EXIT ;  /* 0x000000000000794d */ /* 0x000fea0003800000 */
.L_x_4:
[----:B------:R-:W-:-:S00]  /*1d830*/  BRA `(.L_x_4) ;  /* 0xfffffff000007947 */ /* 0x000fc0000383ffff */
[----:B------:R-:W-:-:S00]  /*1d840*/  NOP ;  /* 0x0000000000007918 */ /* 0x000fc00000000000 */
        /* <DEDUP_REMOVED lines=11> */
.L_x_5:


//--------------------- .nv.shared.matmul_kernel  --------------------------
	.section	.nv.shared.matmul_kernel,"aw",@nobits
	.sectionflags	@""
	.align	16
